//
// Generated by NVIDIA NVVM Compiler
//
// Compiler Build ID: CL-36424714
// Cuda compilation tools, release 13.0, V13.0.88
// Based on NVVM 20.0.0
//

.version 9.0
.target sm_100
.address_size 64

	// .globl	_Z13render_kernelP4Vec3iiPK6SphereiPK5LightiS_

.visible .entry _Z13render_kernelP4Vec3iiPK6SphereiPK5LightiS_(
	.param .u64 .ptr .align 1 _Z13render_kernelP4Vec3iiPK6SphereiPK5LightiS__param_0,
	.param .u32 _Z13render_kernelP4Vec3iiPK6SphereiPK5LightiS__param_1,
	.param .u32 _Z13render_kernelP4Vec3iiPK6SphereiPK5LightiS__param_2,
	.param .u64 .ptr .align 1 _Z13render_kernelP4Vec3iiPK6SphereiPK5LightiS__param_3,
	.param .u32 _Z13render_kernelP4Vec3iiPK6SphereiPK5LightiS__param_4,
	.param .u64 .ptr .align 1 _Z13render_kernelP4Vec3iiPK6SphereiPK5LightiS__param_5,
	.param .u32 _Z13render_kernelP4Vec3iiPK6SphereiPK5LightiS__param_6,
	.param .align 4 .b8 _Z13render_kernelP4Vec3iiPK6SphereiPK5LightiS__param_7[12]
)
{
	.reg .pred 	%p<49>;
	.reg .b16 	%rs<20>;
	.reg .b32 	%r<40>;
	.reg .b32 	%f<447>;
	.reg .b64 	%rd<25>;

	ld.param.f32 	%f443, [_Z13render_kernelP4Vec3iiPK6SphereiPK5LightiS__param_7+8];
	ld.param.f32 	%f442, [_Z13render_kernelP4Vec3iiPK6SphereiPK5LightiS__param_7+4];
	ld.param.f32 	%f441, [_Z13render_kernelP4Vec3iiPK6SphereiPK5LightiS__param_7];
	ld.param.u32 	%r9, [_Z13render_kernelP4Vec3iiPK6SphereiPK5LightiS__param_1];
	ld.param.u32 	%r13, [_Z13render_kernelP4Vec3iiPK6SphereiPK5LightiS__param_2];
	ld.param.u64 	%rd13, [_Z13render_kernelP4Vec3iiPK6SphereiPK5LightiS__param_3];
	ld.param.u32 	%r11, [_Z13render_kernelP4Vec3iiPK6SphereiPK5LightiS__param_4];
	ld.param.u32 	%r12, [_Z13render_kernelP4Vec3iiPK6SphereiPK5LightiS__param_6];
	cvta.to.global.u64 	%rd1, %rd13;
	mov.u32 	%r14, %ctaid.x;
	mov.u32 	%r15, %ntid.x;
	mov.u32 	%r16, %tid.x;
	mad.lo.s32 	%r1, %r14, %r15, %r16;
	mov.u32 	%r17, %ctaid.y;
	mov.u32 	%r18, %ntid.y;
	mov.u32 	%r19, %tid.y;
	mad.lo.s32 	%r20, %r17, %r18, %r19;
	setp.ge.s32 	%p3, %r1, %r9;
	setp.ge.s32 	%p4, %r20, %r13;
	or.pred  	%p5, %p3, %p4;
	@%p5 bra 	$L__BB0_40;
	cvt.rn.f32.s32 	%f173, %r1;
	add.f32 	%f174, %f173, 0f3F000000;
	add.s32 	%r21, %r9, -1;
	cvt.rn.f32.s32 	%f175, %r21;
	div.rn.f32 	%f176, %f174, %f175;
	cvt.rn.f32.u32 	%f177, %r20;
	add.f32 	%f178, %f177, 0f3F000000;
	add.s32 	%r22, %r13, -1;
	cvt.rn.f32.u32 	%f179, %r22;
	div.rn.f32 	%f180, %f178, %f179;
	mov.f32 	%f181, 0f3EB2B8C3;
	mov.f32 	%f182, 0f3DF98AE9;
	mul.rn.f32 	%f183, %f182, %f181;
	fma.rn.f32 	%f184, %f183, 0f3EB36A9B, 0f3EB2B8C3;
	cvt.rn.f32.s32 	%f185, %r9;
	cvt.rn.f32.u32 	%f186, %r13;
	div.rn.f32 	%f187, %f185, %f186;
	mul.f32 	%f188, %f184, %f187;
	fma.rn.f32 	%f189, %f176, 0f40000000, 0fBF800000;
	mul.f32 	%f190, %f188, %f189;
	fma.rn.f32 	%f191, %f190, 0f3F4174D7, 0fBF26D14C;
	fma.rn.f32 	%f192, %f190, 0f00000000, 0fBDCD505D;
	fma.rn.f32 	%f193, %f190, 0f3F27A987, 0f3F407B57;
	fma.rn.f32 	%f194, %f180, 0f40000000, 0fBF800000;
	mul.f32 	%f195, %f184, %f194;
	fma.rn.f32 	%f428, %f195, 0f3D867764, %f191;
	fma.rn.f32 	%f374, %f195, 0fBF7EB5D8, %f192;
	fma.rn.f32 	%f430, %f195, 0fBD9B274C, %f193;
	mul.f32 	%f196, %f374, %f374;
	fma.rn.f32 	%f197, %f428, %f428, %f196;
	fma.rn.f32 	%f198, %f430, %f430, %f197;
	sqrt.rn.f32 	%f4, %f198;
	setp.leu.f32 	%p6, %f4, 0f00000000;
	@%p6 bra 	$L__BB0_3;
	div.rn.f32 	%f428, %f428, %f4;
	div.rn.f32 	%f374, %f374, %f4;
	div.rn.f32 	%f430, %f430, %f4;
$L__BB0_3:
	setp.lt.s32 	%p8, %r11, 1;
	mov.pred 	%p48, -1;
	mov.f32 	%f420, 0f60AD78EC;
	mov.f32 	%f414, 0f00000000;
	mov.f32 	%f415, %f414;
	mov.f32 	%f416, %f414;
	mov.f32 	%f417, %f414;
	mov.f32 	%f418, %f414;
	mov.f32 	%f419, %f414;
	@%p8 bra 	$L__BB0_22;
	mul.f32 	%f204, %f374, %f374;
	fma.rn.f32 	%f205, %f428, %f428, %f204;
	fma.rn.f32 	%f11, %f430, %f430, %f205;
	setp.eq.s32 	%p9, %r11, 1;
	mov.f32 	%f419, 0f00000000;
	mov.f32 	%f420, 0f60AD78EC;
	mov.b16 	%rs16, 0;
	mov.b64 	%rd23, 0;
	mov.f32 	%f418, %f419;
	mov.f32 	%f417, %f419;
	mov.f32 	%f416, %f419;
	mov.f32 	%f415, %f419;
	mov.f32 	%f414, %f419;
	@%p9 bra 	$L__BB0_16;
	and.b32  	%r23, %r11, 2147483646;
	neg.s32 	%r38, %r23;
	add.s64 	%rd22, %rd1, 32;
	mov.f32 	%f419, 0f00000000;
	mov.f32 	%f420, 0f60AD78EC;
	mov.b16 	%rs16, 0;
$L__BB0_6:
	ld.global.f32 	%f19, [%rd22+-32];
	mov.f32 	%f208, 0f41500000;
	sub.f32 	%f209, %f208, %f19;
	ld.global.f32 	%f20, [%rd22+-28];
	mov.f32 	%f210, 0f40000000;
	sub.f32 	%f211, %f210, %f20;
	ld.global.f32 	%f21, [%rd22+-24];
	mov.f32 	%f212, 0fC1700000;
	sub.f32 	%f213, %f212, %f21;
	mul.f32 	%f214, %f374, %f211;
	fma.rn.f32 	%f215, %f428, %f209, %f214;
	fma.rn.f32 	%f22, %f430, %f213, %f215;
	mul.f32 	%f216, %f211, %f211;
	fma.rn.f32 	%f217, %f209, %f209, %f216;
	fma.rn.f32 	%f218, %f213, %f213, %f217;
	ld.global.f32 	%f23, [%rd22+-20];
	mul.f32 	%f219, %f23, %f23;
	sub.f32 	%f220, %f218, %f219;
	mul.f32 	%f221, %f22, %f22;
	mul.f32 	%f222, %f11, %f220;
	sub.f32 	%f24, %f221, %f222;
	setp.lt.f32 	%p10, %f24, 0f00000000;
	@%p10 bra 	$L__BB0_10;
	sqrt.rn.f32 	%f25, %f24;
	neg.f32 	%f223, %f22;
	sub.f32 	%f224, %f223, %f25;
	div.rn.f32 	%f383, %f224, %f11;
	setp.geu.f32 	%p11, %f383, 0f3A83126F;
	setp.leu.f32 	%p12, %f383, %f420;
	and.pred  	%p13, %p11, %p12;
	@%p13 bra 	$L__BB0_9;
	sub.f32 	%f226, %f25, %f22;
	div.rn.f32 	%f383, %f226, %f11;
	setp.lt.f32 	%p14, %f383, 0f3A83126F;
	setp.gt.f32 	%p15, %f383, %f420;
	or.pred  	%p16, %p14, %p15;
	@%p16 bra 	$L__BB0_10;
$L__BB0_9:
	fma.rn.f32 	%f228, %f428, %f383, 0f41500000;
	fma.rn.f32 	%f229, %f374, %f383, 0f40000000;
	fma.rn.f32 	%f230, %f430, %f383, 0fC1700000;
	sub.f32 	%f231, %f228, %f19;
	sub.f32 	%f232, %f229, %f20;
	sub.f32 	%f233, %f230, %f21;
	div.rn.f32 	%f416, %f231, %f23;
	div.rn.f32 	%f415, %f232, %f23;
	div.rn.f32 	%f414, %f233, %f23;
	ld.global.f32 	%f419, [%rd22+-16];
	ld.global.f32 	%f418, [%rd22+-12];
	ld.global.f32 	%f417, [%rd22+-8];
	mov.b16 	%rs16, 1;
	mov.f32 	%f420, %f383;
$L__BB0_10:
	ld.global.f32 	%f42, [%rd22];
	mov.f32 	%f234, 0f41500000;
	sub.f32 	%f235, %f234, %f42;
	ld.global.f32 	%f43, [%rd22+4];
	mov.f32 	%f236, 0f40000000;
	sub.f32 	%f237, %f236, %f43;
	ld.global.f32 	%f44, [%rd22+8];
	mov.f32 	%f238, 0fC1700000;
	sub.f32 	%f239, %f238, %f44;
	mul.f32 	%f240, %f374, %f237;
	fma.rn.f32 	%f241, %f428, %f235, %f240;
	fma.rn.f32 	%f45, %f430, %f239, %f241;
	mul.f32 	%f242, %f237, %f237;
	fma.rn.f32 	%f243, %f235, %f235, %f242;
	fma.rn.f32 	%f244, %f239, %f239, %f243;
	ld.global.f32 	%f46, [%rd22+12];
	mul.f32 	%f245, %f46, %f46;
	sub.f32 	%f246, %f244, %f245;
	mul.f32 	%f247, %f45, %f45;
	mul.f32 	%f248, %f11, %f246;
	sub.f32 	%f47, %f247, %f248;
	setp.lt.f32 	%p17, %f47, 0f00000000;
	@%p17 bra 	$L__BB0_14;
	sqrt.rn.f32 	%f48, %f47;
	neg.f32 	%f249, %f45;
	sub.f32 	%f250, %f249, %f48;
	div.rn.f32 	%f391, %f250, %f11;
	setp.geu.f32 	%p18, %f391, 0f3A83126F;
	setp.leu.f32 	%p19, %f391, %f420;
	and.pred  	%p20, %p18, %p19;
	@%p20 bra 	$L__BB0_13;
	sub.f32 	%f252, %f48, %f45;
	div.rn.f32 	%f391, %f252, %f11;
	setp.lt.f32 	%p21, %f391, 0f3A83126F;
	setp.gt.f32 	%p22, %f391, %f420;
	or.pred  	%p23, %p21, %p22;
	@%p23 bra 	$L__BB0_14;
$L__BB0_13:
	fma.rn.f32 	%f254, %f428, %f391, 0f41500000;
	fma.rn.f32 	%f255, %f374, %f391, 0f40000000;
	fma.rn.f32 	%f256, %f430, %f391, 0fC1700000;
	sub.f32 	%f257, %f254, %f42;
	sub.f32 	%f258, %f255, %f43;
	sub.f32 	%f259, %f256, %f44;
	div.rn.f32 	%f416, %f257, %f46;
	div.rn.f32 	%f415, %f258, %f46;
	div.rn.f32 	%f414, %f259, %f46;
	ld.global.f32 	%f419, [%rd22+16];
	ld.global.f32 	%f418, [%rd22+20];
	ld.global.f32 	%f417, [%rd22+24];
	mov.b16 	%rs16, 1;
	mov.f32 	%f420, %f391;
$L__BB0_14:
	add.s32 	%r38, %r38, 2;
	add.s64 	%rd22, %rd22, 64;
	setp.ne.s32 	%p24, %r38, 0;
	@%p24 bra 	$L__BB0_6;
	and.b32  	%r24, %r11, 2147483646;
	cvt.u64.u32 	%rd23, %r24;
$L__BB0_16:
	and.b32  	%r25, %r11, 1;
	setp.eq.b32 	%p25, %r25, 1;
	not.pred 	%p26, %p25;
	@%p26 bra 	$L__BB0_21;
	shl.b64 	%rd15, %rd23, 5;
	add.s64 	%rd7, %rd1, %rd15;
	ld.global.f32 	%f79, [%rd7];
	mov.f32 	%f260, 0f41500000;
	sub.f32 	%f261, %f260, %f79;
	ld.global.f32 	%f80, [%rd7+4];
	mov.f32 	%f262, 0f40000000;
	sub.f32 	%f263, %f262, %f80;
	ld.global.f32 	%f81, [%rd7+8];
	mov.f32 	%f264, 0fC1700000;
	sub.f32 	%f265, %f264, %f81;
	mul.f32 	%f266, %f374, %f263;
	fma.rn.f32 	%f267, %f428, %f261, %f266;
	fma.rn.f32 	%f82, %f430, %f265, %f267;
	mul.f32 	%f268, %f263, %f263;
	fma.rn.f32 	%f269, %f261, %f261, %f268;
	fma.rn.f32 	%f270, %f265, %f265, %f269;
	ld.global.f32 	%f83, [%rd7+12];
	mul.f32 	%f271, %f83, %f83;
	sub.f32 	%f272, %f270, %f271;
	mul.f32 	%f273, %f82, %f82;
	mul.f32 	%f274, %f11, %f272;
	sub.f32 	%f84, %f273, %f274;
	setp.lt.f32 	%p27, %f84, 0f00000000;
	@%p27 bra 	$L__BB0_21;
	sqrt.rn.f32 	%f85, %f84;
	neg.f32 	%f275, %f82;
	sub.f32 	%f276, %f275, %f85;
	div.rn.f32 	%f413, %f276, %f11;
	setp.geu.f32 	%p28, %f413, 0f3A83126F;
	setp.leu.f32 	%p29, %f413, %f420;
	and.pred  	%p30, %p28, %p29;
	@%p30 bra 	$L__BB0_20;
	sub.f32 	%f278, %f85, %f82;
	div.rn.f32 	%f413, %f278, %f11;
	setp.lt.f32 	%p31, %f413, 0f3A83126F;
	setp.gt.f32 	%p32, %f413, %f420;
	or.pred  	%p33, %p31, %p32;
	@%p33 bra 	$L__BB0_21;
$L__BB0_20:
	fma.rn.f32 	%f280, %f428, %f413, 0f41500000;
	fma.rn.f32 	%f281, %f374, %f413, 0f40000000;
	fma.rn.f32 	%f282, %f430, %f413, 0fC1700000;
	sub.f32 	%f283, %f280, %f79;
	sub.f32 	%f284, %f281, %f80;
	sub.f32 	%f285, %f282, %f81;
	div.rn.f32 	%f416, %f283, %f83;
	div.rn.f32 	%f415, %f284, %f83;
	div.rn.f32 	%f414, %f285, %f83;
	ld.global.f32 	%f419, [%rd7+16];
	ld.global.f32 	%f418, [%rd7+20];
	ld.global.f32 	%f417, [%rd7+24];
	mov.b16 	%rs16, 1;
	mov.f32 	%f420, %f413;
$L__BB0_21:
	and.b16  	%rs13, %rs16, 255;
	setp.eq.s16 	%p48, %rs13, 0;
$L__BB0_22:
	@%p48 bra 	$L__BB0_38;
	fma.rn.f32 	%f109, %f428, %f420, 0f41500000;
	fma.rn.f32 	%f110, %f374, %f420, 0f40000000;
	fma.rn.f32 	%f111, %f430, %f420, 0fC1700000;
	mul.f32 	%f286, %f374, %f374;
	fma.rn.f32 	%f287, %f428, %f428, %f286;
	fma.rn.f32 	%f288, %f430, %f430, %f287;
	sqrt.rn.f32 	%f112, %f288;
	setp.leu.f32 	%p34, %f112, 0f00000000;
	@%p34 bra 	$L__BB0_25;
	div.rn.f32 	%f428, %f428, %f112;
	div.rn.f32 	%f374, %f374, %f112;
	div.rn.f32 	%f430, %f430, %f112;
$L__BB0_25:
	setp.lt.s32 	%p35, %r12, 1;
	@%p35 bra 	$L__BB0_37;
	ld.param.u64 	%rd21, [_Z13render_kernelP4Vec3iiPK6SphereiPK5LightiS__param_5];
	neg.s32 	%r39, %r12;
	cvta.to.global.u64 	%rd16, %rd21;
	add.s64 	%rd24, %rd16, 12;
$L__BB0_27:
	ld.global.f32 	%f289, [%rd24+-12];
	sub.f32 	%f434, %f289, %f109;
	ld.global.f32 	%f290, [%rd24+-8];
	sub.f32 	%f435, %f290, %f110;
	ld.global.f32 	%f291, [%rd24+-4];
	sub.f32 	%f436, %f291, %f111;
	mul.f32 	%f292, %f435, %f435;
	fma.rn.f32 	%f293, %f434, %f434, %f292;
	fma.rn.f32 	%f294, %f436, %f436, %f293;
	sqrt.rn.f32 	%f128, %f294;
	setp.leu.f32 	%p36, %f128, 0f00000000;
	@%p36 bra 	$L__BB0_29;
	div.rn.f32 	%f434, %f434, %f128;
	div.rn.f32 	%f435, %f435, %f128;
	div.rn.f32 	%f436, %f436, %f128;
$L__BB0_29:
	mul.f32 	%f295, %f415, %f435;
	fma.rn.f32 	%f296, %f416, %f434, %f295;
	fma.rn.f32 	%f297, %f414, %f436, %f296;
	max.f32 	%f298, %f297, 0f00000000;
	ld.global.f32 	%f135, [%rd24+12];
	mul.f32 	%f299, %f135, %f298;
	ld.global.f32 	%f300, [%rd24];
	ld.global.f32 	%f301, [%rd24+4];
	ld.global.f32 	%f302, [%rd24+8];
	fma.rn.f32 	%f136, %f300, %f299, %f441;
	fma.rn.f32 	%f137, %f301, %f299, %f442;
	fma.rn.f32 	%f138, %f302, %f299, %f443;
	sub.f32 	%f437, %f434, %f428;
	sub.f32 	%f438, %f435, %f374;
	sub.f32 	%f439, %f436, %f430;
	mul.f32 	%f303, %f438, %f438;
	fma.rn.f32 	%f304, %f437, %f437, %f303;
	fma.rn.f32 	%f305, %f439, %f439, %f304;
	sqrt.rn.f32 	%f142, %f305;
	setp.leu.f32 	%p37, %f142, 0f00000000;
	@%p37 bra 	$L__BB0_31;
	div.rn.f32 	%f437, %f437, %f142;
	div.rn.f32 	%f438, %f438, %f142;
	div.rn.f32 	%f439, %f439, %f142;
$L__BB0_31:
	mul.f32 	%f307, %f415, %f438;
	fma.rn.f32 	%f308, %f416, %f437, %f307;
	fma.rn.f32 	%f309, %f414, %f439, %f308;
	max.f32 	%f149, %f309, 0f00000000;
	abs.f32 	%f150, %f149;
	setp.eq.f32 	%p38, %f149, 0f3F800000;
	mov.f32 	%f440, 0f3F800000;
	@%p38 bra 	$L__BB0_36;
	setp.num.f32 	%p39, %f150, %f150;
	@%p39 bra 	$L__BB0_34;
	mov.f32 	%f365, 0f42000000;
	add.rn.f32 	%f440, %f149, %f365;
	bra.uni 	$L__BB0_36;
$L__BB0_34:
	setp.lt.f32 	%p40, %f150, 0f00800000;
	mul.f32 	%f310, %f150, 0f4B800000;
	selp.f32 	%f311, %f310, %f150, %p40;
	mov.b32 	%r26, %f311;
	add.s32 	%r27, %r26, -1060439283;
	and.b32  	%r28, %r27, -8388608;
	sub.s32 	%r29, %r26, %r28;
	mov.b32 	%f312, %r29;
	cvt.rn.f32.s32 	%f313, %r28;
	selp.f32 	%f314, 0fC1C00000, 0f00000000, %p40;
	fma.rn.f32 	%f315, %f313, 0f34000000, %f314;
	add.f32 	%f316, %f312, 0fBF800000;
	add.f32 	%f317, %f312, 0f3F800000;
	rcp.approx.ftz.f32 	%f318, %f317;
	add.f32 	%f319, %f316, %f316;
	mul.f32 	%f320, %f319, %f318;
	mul.f32 	%f321, %f320, %f320;
	neg.f32 	%f322, %f320;
	sub.f32 	%f323, %f316, %f320;
	add.f32 	%f324, %f323, %f323;
	fma.rn.f32 	%f325, %f322, %f316, %f324;
	mul.rn.f32 	%f326, %f318, %f325;
	fma.rn.f32 	%f327, %f321, 0f3A2C32E4, 0f3B52E7DB;
	fma.rn.f32 	%f328, %f327, %f321, 0f3C93BB73;
	fma.rn.f32 	%f329, %f328, %f321, 0f3DF6384F;
	mul.rn.f32 	%f330, %f329, %f321;
	fma.rn.f32 	%f331, %f320, 0f3FB8AA3B, %f315;
	mul.f32 	%f332, %f330, 0f40400000;
	sub.f32 	%f333, %f315, %f331;
	fma.rn.f32 	%f334, %f320, 0f3FB8AA3B, %f333;
	fma.rn.f32 	%f335, %f326, 0f3FB8AA3B, %f334;
	fma.rn.f32 	%f336, %f320, 0f32A55E34, %f335;
	fma.rn.f32 	%f337, %f332, %f326, %f336;
	fma.rn.f32 	%f338, %f330, %f320, %f337;
	add.rn.f32 	%f339, %f331, %f338;
	mov.f32 	%f340, 0f42000000;
	mul.rn.f32 	%f341, %f339, %f340;
	cvt.rni.f32.f32 	%f342, %f341;
	sub.f32 	%f343, %f341, %f342;
	neg.f32 	%f344, %f341;
	fma.rn.f32 	%f345, %f339, 0f42000000, %f344;
	neg.f32 	%f346, %f331;
	add.rn.f32 	%f347, %f339, %f346;
	neg.f32 	%f348, %f347;
	add.rn.f32 	%f349, %f338, %f348;
	fma.rn.f32 	%f350, %f349, 0f42000000, %f345;
	add.f32 	%f351, %f343, %f350;
	setp.gt.f32 	%p41, %f342, 0f00000000;
	selp.b32 	%r30, 0, -2097152000, %p41;
	setp.neu.f32 	%p42, %f149, 0f00000000;
	setp.neu.f32 	%p43, %f150, 0f7F800000;
	setp.lt.f32 	%p44, %f341, 0f00000000;
	selp.f32 	%f352, 0f00000000, 0f7F800000, %p44;
	abs.f32 	%f353, %f341;
	setp.gt.f32 	%p45, %f353, 0f43180000;
	cvt.rzi.s32.f32 	%r31, %f342;
	shl.b32 	%r32, %r31, 23;
	sub.s32 	%r33, %r32, %r30;
	mov.b32 	%f354, %r33;
	add.s32 	%r34, %r30, 2130706432;
	mov.b32 	%f355, %r34;
	fma.rn.f32 	%f356, %f351, 0f391FCB8E, 0f3AAF85ED;
	fma.rn.f32 	%f357, %f356, %f351, 0f3C1D9856;
	fma.rn.f32 	%f358, %f357, %f351, 0f3D6357BB;
	fma.rn.f32 	%f359, %f358, %f351, 0f3E75FDEC;
	fma.rn.f32 	%f360, %f359, %f351, 0f3F317218;
	fma.rn.f32 	%f361, %f360, %f351, 0f3F800000;
	mul.f32 	%f362, %f361, %f355;
	mul.f32 	%f363, %f362, %f354;
	selp.f32 	%f440, %f352, %f363, %p45;
	and.pred  	%p46, %p42, %p43;
	@%p46 bra 	$L__BB0_36;
	add.f32 	%f364, %f149, %f149;
	mov.b32 	%r35, %f364;
	and.b32  	%r36, %r35, 2147483647;
	mov.b32 	%f440, %r36;
$L__BB0_36:
	fma.rn.f32 	%f441, %f440, %f135, %f136;
	fma.rn.f32 	%f442, %f440, %f135, %f137;
	fma.rn.f32 	%f443, %f440, %f135, %f138;
	add.s32 	%r39, %r39, 1;
	setp.ne.s32 	%p47, %r39, 0;
	add.s64 	%rd24, %rd24, 28;
	@%p47 bra 	$L__BB0_27;
$L__BB0_37:
	mul.f32 	%f446, %f419, %f441;
	mul.f32 	%f445, %f418, %f442;
	mul.f32 	%f444, %f417, %f443;
	bra.uni 	$L__BB0_39;
$L__BB0_38:
	add.f32 	%f366, %f374, 0f3F800000;
	mul.f32 	%f367, %f366, 0f3F000000;
	mov.f32 	%f368, 0f3F800000;
	sub.f32 	%f369, %f368, %f367;
	fma.rn.f32 	%f446, %f367, 0f3F000000, %f369;
	fma.rn.f32 	%f445, %f367, 0f3F333333, %f369;
	add.f32 	%f444, %f367, %f369;
$L__BB0_39:
	ld.param.u64 	%rd20, [_Z13render_kernelP4Vec3iiPK6SphereiPK5LightiS__param_0];
	sqrt.rn.f32 	%f370, %f446;
	sqrt.rn.f32 	%f371, %f445;
	sqrt.rn.f32 	%f372, %f444;
	mad.lo.s32 	%r37, %r9, %r20, %r1;
	cvta.to.global.u64 	%rd17, %rd20;
	mul.wide.s32 	%rd18, %r37, 12;
	add.s64 	%rd19, %rd17, %rd18;
	st.global.f32 	[%rd19], %f370;
	st.global.f32 	[%rd19+4], %f371;
	st.global.f32 	[%rd19+8], %f372;
$L__BB0_40:
	ret;

}


// ===== COMPILED SASS (sm_100) =====

	.target	sm_100

	.elftype	@"ET_EXEC"


//--------------------- .note.nv.tkinfo           --------------------------
	.section	.note.nv.tkinfo,"",@"SHT_NOTE"
	.sectionflags	@"SHF_NOTE_NV_TKINFO"
	.tkinfo
        /*0018*/ 	.word	0x00000002
        /*0030*/ 	.string	""
        /*0030*/ 	.string	"ptxas"
        /*0030*/ 	.string	"Cuda compilation tools, release 13.0, V13.0.88"
        /*0030*/ 	.string	"Build cuda_13.0.r13.0/compiler.36424714_0"
        /*0030*/ 	.string	"-arch sm_100 -m 64 "



//--------------------- .note.nv.cuinfo           --------------------------
	.section	.note.nv.cuinfo,"",@"SHT_NOTE"
	.sectionflags	@"SHF_NOTE_NV_CUINFO"
        /*0018*/ 	.short	0x0002
        /*001a*/ 	.short	0x0064
        /*001c*/ 	.short	0x0082
	.zero		2


//--------------------- .nv.info                  --------------------------
	.section	.nv.info,"",@"SHT_CUDA_INFO"
	.align	4


	//----- nvinfo : EIATTR_REGCOUNT
	.align		4
        /*0000*/ 	.byte	0x04, 0x2f
        /*0002*/ 	.short	(.L_1 - .L_0)
	.align		4
.L_0:
        /*0004*/ 	.word	index@(_Z13render_kernelP4Vec3iiPK6SphereiPK5LightiS_)
        /*0008*/ 	.word	0x00000028


	//----- nvinfo : EIATTR_FRAME_SIZE
	.align		4
.L_1:
        /*000c*/ 	.byte	0x04, 0x11
        /*000e*/ 	.short	(.L_3 - .L_2)
	.align		4
.L_2:
        /*0010*/ 	.word	index@($__internal_1_$__cuda_sm3x_div_rn_noftz_f32_slowpath)
        /*0014*/ 	.word	0x00000000


	//----- nvinfo : EIATTR_FRAME_SIZE
	.align		4
.L_3:
        /*0018*/ 	.byte	0x04, 0x11
        /*001a*/ 	.short	(.L_5 - .L_4)
	.align		4
.L_4:
        /*001c*/ 	.word	index@($__internal_0_$__cuda_sm20_sqrt_rn_f32_slowpath)
        /*0020*/ 	.word	0x00000000


	//----- nvinfo : EIATTR_FRAME_SIZE
	.align		4
.L_5:
        /*0024*/ 	.byte	0x04, 0x11
        /*0026*/ 	.short	(.L_7 - .L_6)
	.align		4
.L_6:
        /*0028*/ 	.word	index@(_Z13render_kernelP4Vec3iiPK6SphereiPK5LightiS_)
        /*002c*/ 	.word	0x00000000


	//----- nvinfo : EIATTR_MIN_STACK_SIZE
	.align		4
.L_7:
        /*0030*/ 	.byte	0x04, 0x12
        /*0032*/ 	.short	(.L_9 - .L_8)
	.align		4
.L_8:
        /*0034*/ 	.word	index@(_Z13render_kernelP4Vec3iiPK6SphereiPK5LightiS_)
        /*0038*/ 	.word	0x00000000
.L_9:


//--------------------- .nv.compat                --------------------------
	.section	.nv.compat,"",@"SHT_CUDA_COMPAT_INFO"
	.align	4
        /*0000*/ 	.byte	0x02, 0x09, 0x00, 0x00, 0x02, 0x02, 0x01, 0x00, 0x02, 0x05, 0x05, 0x00, 0x03, 0x07, 0x01, 0x01
        /*0010*/ 	.byte	0x02, 0x03, 0x00, 0x00, 0x02, 0x06, 0x01, 0x00, 0x04, 0x0b, 0x08, 0x00, 0x01, 0x00, 0x00, 0x00
        /*0020*/ 	.byte	0x00, 0x00, 0x00, 0x00


//--------------------- .nv.info._Z13render_kernelP4Vec3iiPK6SphereiPK5LightiS_ --------------------------
	.section	.nv.info._Z13render_kernelP4Vec3iiPK6SphereiPK5LightiS_,"",@"SHT_CUDA_INFO"
	.sectionflags	@""
	.align	4


	//----- nvinfo : EIATTR_CUDA_API_VERSION
	.align		4
        /*0000*/ 	.byte	0x04, 0x37
        /*0002*/ 	.short	(.L_11 - .L_10)
.L_10:
        /*0004*/ 	.word	0x00000082


	//----- nvinfo : EIATTR_KPARAM_INFO
	.align		4
.L_11:
        /*0008*/ 	.byte	0x04, 0x17
        /*000a*/ 	.short	(.L_13 - .L_12)
.L_12:
        /*000c*/ 	.word	0x00000000
        /*0010*/ 	.short	0x0007
        /*0012*/ 	.short	0x002c
        /*0014*/ 	.byte	0x00, 0xf0, 0x31, 0x00


	//----- nvinfo : EIATTR_KPARAM_INFO
	.align		4
.L_13:
        /*0018*/ 	.byte	0x04, 0x17
        /*001a*/ 	.short	(.L_15 - .L_14)
.L_14:
        /*001c*/ 	.word	0x00000000
        /*0020*/ 	.short	0x0006
        /*0022*/ 	.short	0x0028
        /*0024*/ 	.byte	0x00, 0xf0, 0x11, 0x00


	//----- nvinfo : EIATTR_KPARAM_INFO
	.align		4
.L_15:
        /*0028*/ 	.byte	0x04, 0x17
        /*002a*/ 	.short	(.L_17 - .L_16)
.L_16:
        /*002c*/ 	.word	0x00000000
        /*0030*/ 	.short	0x0005
        /*0032*/ 	.short	0x0020
        /*0034*/ 	.byte	0x00, 0xf5, 0x21, 0x00


	//----- nvinfo : EIATTR_KPARAM_INFO
	.align		4
.L_17:
        /*0038*/ 	.byte	0x04, 0x17
        /*003a*/ 	.short	(.L_19 - .L_18)
.L_18:
        /*003c*/ 	.word	0x00000000
        /*0040*/ 	.short	0x0004
        /*0042*/ 	.short	0x0018
        /*0044*/ 	.byte	0x00, 0xf0, 0x11, 0x00


	//----- nvinfo : EIATTR_KPARAM_INFO
	.align		4
.L_19:
        /*0048*/ 	.byte	0x04, 0x17
        /*004a*/ 	.short	(.L_21 - .L_20)
.L_20:
        /*004c*/ 	.word	0x00000000
        /*0050*/ 	.short	0x0003
        /*0052*/ 	.short	0x0010
        /*0054*/ 	.byte	0x00, 0xf5, 0x21, 0x00


	//----- nvinfo : EIATTR_KPARAM_INFO
	.align		4
.L_21:
        /*0058*/ 	.byte	0x04, 0x17
        /*005a*/ 	.short	(.L_23 - .L_22)
.L_22:
        /*005c*/ 	.word	0x00000000
        /*0060*/ 	.short	0x0002
        /*0062*/ 	.short	0x000c
        /*0064*/ 	.byte	0x00, 0xf0, 0x11, 0x00


	//----- nvinfo : EIATTR_KPARAM_INFO
	.align		4
.L_23:
        /*0068*/ 	.byte	0x04, 0x17
        /*006a*/ 	.short	(.L_25 - .L_24)
.L_24:
        /*006c*/ 	.word	0x00000000
        /*0070*/ 	.short	0x0001
        /*0072*/ 	.short	0x0008
        /*0074*/ 	.byte	0x00, 0xf0, 0x11, 0x00


	//----- nvinfo : EIATTR_KPARAM_INFO
	.align		4
.L_25:
        /*0078*/ 	.byte	0x04, 0x17
        /*007a*/ 	.short	(.L_27 - .L_26)
.L_26:
        /*007c*/ 	.word	0x00000000
        /*0080*/ 	.short	0x0000
        /*0082*/ 	.short	0x0000
        /*0084*/ 	.byte	0x00, 0xf5, 0x21, 0x00


	//----- nvinfo : EIATTR_SPARSE_MMA_MASK
	.align		4
.L_27:
        /*0088*/ 	.byte	0x03, 0x50
        /*008a*/ 	.short	0x0000


	//----- nvinfo : EIATTR_MAXREG_COUNT
	.align		4
        /*008c*/ 	.byte	0x03, 0x1b
        /*008e*/ 	.short	0x00ff


	//----- nvinfo : EIATTR_MERCURY_ISA_VERSION
	.align		4
        /*0090*/ 	.byte	0x03, 0x5f
        /*0092*/ 	.short	0x0101


	//----- nvinfo : EIATTR_VRC_CTA_INIT_COUNT
	.align		4
        /*0094*/ 	.byte	0x02, 0x4a
	.zero		1
	.zero		1


	//----- nvinfo : EIATTR_EXIT_INSTR_OFFSETS
	.align		4
        /*0098*/ 	.byte	0x04, 0x1c
        /*009a*/ 	.short	(.L_29 - .L_28)


	//   ....[0]....
.L_28:
        /*009c*/ 	.word	0x000000c0


	//   ....[1]....
        /*00a0*/ 	.word	0x00003cb0


	//----- nvinfo : EIATTR_CRS_STACK_SIZE
	.align		4
.L_29:
        /*00a4*/ 	.byte	0x04, 0x1e
        /*00a6*/ 	.short	(.L_31 - .L_30)
.L_30:
        /*00a8*/ 	.word	0x00000000


	//----- nvinfo : EIATTR_CBANK_PARAM_SIZE
	.align		4
.L_31:
        /*00ac*/ 	.byte	0x03, 0x19
        /*00ae*/ 	.short	0x0038


	//----- nvinfo : EIATTR_PARAM_CBANK
	.align		4
        /*00b0*/ 	.byte	0x04, 0x0a
        /*00b2*/ 	.short	(.L_33 - .L_32)
	.align		4
.L_32:
        /*00b4*/ 	.word	index@(.nv.constant0._Z13render_kernelP4Vec3iiPK6SphereiPK5LightiS_)
        /*00b8*/ 	.short	0x0380
        /*00ba*/ 	.short	0x0038


	//----- nvinfo : EIATTR_SW_WAR
	.align		4
.L_33:
        /*00bc*/ 	.byte	0x04, 0x36
        /*00be*/ 	.short	(.L_35 - .L_34)
.L_34:
        /*00c0*/ 	.word	0x00000008
.L_35:


//--------------------- .nv.callgraph             --------------------------
	.section	.nv.callgraph,"",@"SHT_CUDA_CALLGRAPH"
	.align	4
	.sectionentsize	8
	.align		4
        /*0000*/ 	.word	0x00000000
	.align		4
        /*0004*/ 	.word	0xffffffff
	.align		4
        /*0008*/ 	.word	0x00000000
	.align		4
        /*000c*/ 	.word	0xfffffffe
	.align		4
        /*0010*/ 	.word	0x00000000
	.align		4
        /*0014*/ 	.word	0xfffffffd
	.align		4
        /*0018*/ 	.word	0x00000000
	.align		4
        /*001c*/ 	.word	0xfffffffc


//--------------------- .text._Z13render_kernelP4Vec3iiPK6SphereiPK5LightiS_ --------------------------
	.section	.text._Z13render_kernelP4Vec3iiPK6SphereiPK5LightiS_,"ax",@progbits
	.align	128
        .global         _Z13render_kernelP4Vec3iiPK6SphereiPK5LightiS_
        .type           _Z13render_kernelP4Vec3iiPK6SphereiPK5LightiS_,@function
        .size           _Z13render_kernelP4Vec3iiPK6SphereiPK5LightiS_,(.L_x_133 - _Z13render_kernelP4Vec3iiPK6SphereiPK5LightiS_)
        .other          _Z13render_kernelP4Vec3iiPK6SphereiPK5LightiS_,@"STO_CUDA_ENTRY STV_DEFAULT"
_Z13render_kernelP4Vec3iiPK6SphereiPK5LightiS_:
.text._Z13render_kernelP4Vec3iiPK6SphereiPK5LightiS_:
[----:B------:R-:W-:Y:S01]  /*0000*/  LDC R1, c[0x0][0x37c] ;  /* 0x0000df00ff017b82 */ /* 0x000fe20000000800 */
[----:B------:R-:W0:Y:S07]  /*0010*/  S2R R0, SR_TID.Y ;  /* 0x0000000000007919 */ /* 0x000e2e0000002200 */
[----:B------:R-:W1:Y:S01]  /*0020*/  LDC R22, c[0x0][0x360] ;  /* 0x0000d800ff167b82 */ /* 0x000e620000000800 */
[----:B------:R-:W2:Y:S01]  /*0030*/  LDCU.64 UR4, c[0x0][0x388] ;  /* 0x00007100ff0477ac */ /* 0x000ea20008000a00 */
[----:B------:R-:W1:Y:S06]  /*0040*/  S2R R3, SR_TID.X ;  /* 0x0000000000037919 */ /* 0x000e6c0000002100 */
[----:B------:R-:W0:Y:S08]  /*0050*/  S2UR UR7, SR_CTAID.Y ;  /* 0x00000000000779c3 */ /* 0x000e300000002600 */
[----:B------:R-:W0:Y:S08]  /*0060*/  LDC R25, c[0x0][0x364] ;  /* 0x0000d900ff197b82 */ /* 0x000e300000000800 */
[----:B------:R-:W1:Y:S01]  /*0070*/  S2UR UR6, SR_CTAID.X ;  /* 0x00000000000679c3 */ /* 0x000e620000002500 */
[----:B0-----:R-:W-:-:S05]  /*0080*/  IMAD R25, R25, UR7, R0 ;  /* 0x0000000719197c24 */ /* 0x001fca000f8e0200 */
[----:B--2---:R-:W-:Y:S01]  /*0090*/  ISETP.GE.AND P0, PT, R25, UR5, PT ;  /* 0x0000000519007c0c */ /* 0x004fe2000bf06270 */
[----:B-1----:R-:W-:-:S05]  /*00a0*/  IMAD R22, R22, UR6, R3 ;  /* 0x0000000616167c24 */ /* 0x002fca000f8e0203 */
[----:B------:R-:W-:-:S13]  /*00b0*/  ISETP.GE.OR P0, PT, R22, UR4, P0 ;  /* 0x0000000416007c0c */ /* 0x000fda0008706670 */
[----:B------:R-:W-:Y:S05]  /*00c0*/  @P0 EXIT ;  /* 0x000000000000094d */ /* 0x000fea0003800000 */
[----:B------:R-:W-:Y:S01]  /*00d0*/  UIADD3 UR4, UPT, UPT, UR4, -0x1, URZ ;  /* 0xffffffff04047890 */ /* 0x000fe2000fffe0ff */
[----:B------:R-:W-:Y:S01]  /*00e0*/  I2FP.F32.S32 R8, R22 ;  /* 0x0000001600087245 */ /* 0x000fe20000201400 */
[----:B------:R-:W0:Y:S01]  /*00f0*/  LDCU UR6, c[0x0][0x3ac] ;  /* 0x00007580ff0677ac */ /* 0x000e220008000800 */
[----:B------:R-:W-:Y:S03]  /*0100*/  BSSY.RECONVERGENT B2, `(.L_x_0) ;  /* 0x0000012000027945 */ /* 0x000fe60003800200 */
[----:B------:R-:W-:Y:S01]  /*0110*/  I2FP.F32.S32 R7, UR4 ;  /* 0x0000000400077c45 */ /* 0x000fe20008201400 */
[----:B------:R-:W-:-:S03]  /*0120*/  FADD R8, R8, 0.5 ;  /* 0x3f00000008087421 */ /* 0x000fc60000000000 */
[----:B------:R-:W1:Y:S01]  /*0130*/  MUFU.RCP R0, R7 ;  /* 0x0000000700007308 */ /* 0x000e620000001000 */
[----:B------:R-:W2:Y:S07]  /*0140*/  LDCU.64 UR4, c[0x0][0x3b0] ;  /* 0x00007600ff0477ac */ /* 0x000eae0008000a00 */
[----:B------:R-:W3:Y:S01]  /*0150*/  FCHK P0, R8, R7 ;  /* 0x0000000708007302 */ /* 0x000ee20000000000 */
[----:B0-----:R-:W-:Y:S01]  /*0160*/  MOV R30, UR6 ;  /* 0x00000006001e7c02 */ /* 0x001fe20008000f00 */
[----:B-1----:R-:W-:Y:S01]  /*0170*/  FFMA R3, -R7, R0, 1 ;  /* 0x3f80000007037423 */ /* 0x002fe20000000100 */
[----:B--2---:R-:W-:-:S03]  /*0180*/  MOV R28, UR5 ;  /* 0x00000005001c7c02 */ /* 0x004fc60008000f00 */
[----:B------:R-:W-:Y:S01]  /*0190*/  FFMA R3, R0, R3, R0 ;  /* 0x0000000300037223 */ /* 0x000fe20000000000 */
[----:B------:R-:W-:-:S03]  /*01a0*/  MOV R27, UR4 ;  /* 0x00000004001b7c02 */ /* 0x000fc60008000f00 */
[----:B------:R-:W-:-:S04]  /*01b0*/  FFMA R0, R8, R3, RZ ;  /* 0x0000000308007223 */ /* 0x000fc800000000ff */
[----:B------:R-:W-:-:S04]  /*01c0*/  FFMA R2, -R7, R0, R8 ;  /* 0x0000000007027223 */ /* 0x000fc80000000108 */
[----:B------:R-:W-:Y:S01]  /*01d0*/  FFMA R3, R3, R2, R0 ;  /* 0x0000000203037223 */ /* 0x000fe20000000000 */
[----:B---3--:R-:W-:Y:S06]  /*01e0*/  @!P0 BRA `(.L_x_1) ;  /* 0x00000000000c8947 */ /* 0x008fec0003800000 */
[----:B------:R-:W-:-:S07]  /*01f0*/  MOV R24, 0x210 ;  /* 0x0000021000187802 */ /* 0x000fce0000000f00 */
[----:B------:R-:W-:Y:S05]  /*0200*/  CALL.REL.NOINC `($__internal_1_$__cuda_sm3x_div_rn_noftz_f32_slowpath) ;  /* 0x0000003c00007944 */ /* 0x000fea0003c00000 */
[----:B------:R-:W-:-:S07]  /*0210*/  MOV R3, R7 ;  /* 0x0000000700037202 */ /* 0x000fce0000000f00 */
.L_x_1:
[----:B------:R-:W-:Y:S05]  /*0220*/  BSYNC.RECONVERGENT B2 ;  /* 0x0000000000027941 */ /* 0x000fea0003800200 */
.L_x_0:
[----:B------:R-:W0:Y:S01]  /*0230*/  LDCU UR4, c[0x0][0x38c] ;  /* 0x00007180ff0477ac */ /* 0x000e220008000800 */
[----:B------:R-:W-:Y:S01]  /*0240*/  I2FP.F32.U32 R8, R25 ;  /* 0x0000001900087245 */ /* 0x000fe20000201000 */
[----:B------:R-:W-:Y:S04]  /*0250*/  BSSY.RECONVERGENT B2, `(.L_x_2) ;  /* 0x000000f000027945 */ /* 0x000fe80003800200 */
[----:B------:R-:W-:Y:S01]  /*0260*/  FADD R8, R8, 0.5 ;  /* 0x3f00000008087421 */ /* 0x000fe20000000000 */
[----:B0-----:R-:W-:-:S06]  /*0270*/  UIADD3 UR4, UPT, UPT, UR4, -0x1, URZ ;  /* 0xffffffff04047890 */ /* 0x001fcc000fffe0ff */
[----:B------:R-:W-:-:S04]  /*0280*/  I2FP.F32.U32 R7, UR4 ;  /* 0x0000000400077c45 */ /* 0x000fc80008201000 */
[----:B------:R-:W0:Y:S08]  /*0290*/  MUFU.RCP R0, R7 ;  /* 0x0000000700007308 */ /* 0x000e300000001000 */
[----:B------:R-:W1:Y:S01]  /*02a0*/  FCHK P0, R8, R7 ;  /* 0x0000000708007302 */ /* 0x000e620000000000 */
[----:B0-----:R-:W-:-:S04]  /*02b0*/  FFMA R5, -R7, R0, 1 ;  /* 0x3f80000007057423 */ /* 0x001fc80000000100 */
[----:B------:R-:W-:-:S04]  /*02c0*/  FFMA R5, R0, R5, R0 ;  /* 0x0000000500057223 */ /* 0x000fc80000000000 */
[----:B------:R-:W-:-:S04]  /*02d0*/  FFMA R2, R8, R5, RZ ;  /* 0x0000000508027223 */ /* 0x000fc800000000ff */
[----:B------:R-:W-:-:S04]  /*02e0*/  FFMA R0, -R7, R2, R8 ;  /* 0x0000000207007223 */ /* 0x000fc80000000108 */
[----:B------:R-:W-:Y:S01]  /*02f0*/  FFMA R2, R5, R0, R2 ;  /* 0x0000000005027223 */ /* 0x000fe20000000002 */
[----:B-1----:R-:W-:Y:S06]  /*0300*/  @!P0 BRA `(.L_x_3) ;  /* 0x00000000000c8947 */ /* 0x002fec0003800000 */
[----:B------:R-:W-:-:S07]  /*0310*/  MOV R24, 0x330 ;  /* 0x0000033000187802 */ /* 0x000fce0000000f00 */
[----:B------:R-:W-:Y:S05]  /*0320*/  CALL.REL.NOINC `($__internal_1_$__cuda_sm3x_div_rn_noftz_f32_slowpath) ;  /* 0x0000003800b87944 */ /* 0x000fea0003c00000 */
[----:B------:R-:W-:-:S07]  /*0330*/  MOV R2, R7 ;  /* 0x0000000700027202 */ /* 0x000fce0000000f00 */
.L_x_3:
[----:B------:R-:W-:Y:S05]  /*0340*/  BSYNC.RECONVERGENT B2 ;  /* 0x0000000000027941 */ /* 0x000fea0003800200 */
.L_x_2:
[----:B------:R-:W0:Y:S01]  /*0350*/  LDCU.64 UR4, c[0x0][0x388] ;  /* 0x00007100ff0477ac */ /* 0x000e220008000a00 */
[----:B------:R-:W-:Y:S02]  /*0360*/  MOV R9, 0x3d2e36b0 ;  /* 0x3d2e36b000097802 */ /* 0x000fe40000000f00 */
[----:B0-----:R-:W-:Y:S02]  /*0370*/  I2FP.F32.U32 R7, UR5 ;  /* 0x0000000500077c45 */ /* 0x001fe40008201000 */
[----:B------:R-:W-:Y:S02]  /*0380*/  I2FP.F32.S32 R8, UR4 ;  /* 0x0000000400087c45 */ /* 0x000fe40008201400 */
[----:B------:R-:W0:Y:S08]  /*0390*/  MUFU.RCP R0, R7 ;  /* 0x0000000700007308 */ /* 0x000e300000001000 */
[----:B------:R-:W1:Y:S01]  /*03a0*/  FCHK P0, R8, R7 ;  /* 0x0000000708007302 */ /* 0x000e620000000000 */
[----:B0-----:R-:W-:-:S04]  /*03b0*/  FFMA R5, -R7, R0, 1 ;  /* 0x3f80000007057423 */ /* 0x001fc80000000100 */
[----:B------:R-:W-:Y:S01]  /*03c0*/  FFMA R5, R0, R5, R0 ;  /* 0x0000000500057223 */ /* 0x000fe20000000000 */
[----:B------:R-:W-:-:S03]  /*03d0*/  HFMA2 R0, -RZ, RZ, 1.6748046875, 3382 ;  /* 0x3eb36a9bff007431 */ /* 0x000fc600000001ff */
[----:B------:R-:W-:-:S04]  /*03e0*/  FFMA R4, R8, R5, RZ ;  /* 0x0000000508047223 */ /* 0x000fc800000000ff */
[----:B------:R-:W-:Y:S01]  /*03f0*/  FFMA R6, -R7, R4, R8 ;  /* 0x0000000407067223 */ /* 0x000fe20000000108 */
[----:B------:R-:W-:-:S03]  /*0400*/  FFMA R0, R0, R9, 0.34906587004661560059 ;  /* 0x3eb2b8c300007423 */ /* 0x000fc60000000009 */
[----:B------:R-:W-:Y:S01]  /*0410*/  FFMA R5, R5, R6, R4 ;  /* 0x0000000605057223 */ /* 0x000fe20000000004 */
[----:B-1----:R-:W-:Y:S06]  /*0420*/  @!P0 BRA `(.L_x_4) ;  /* 0x00000000000c8947 */ /* 0x002fec0003800000 */
[----:B------:R-:W-:-:S07]  /*0430*/  MOV R24, 0x450 ;  /* 0x0000045000187802 */ /* 0x000fce0000000f00 */
[----:B------:R-:W-:Y:S05]  /*0440*/  CALL.REL.NOINC `($__internal_1_$__cuda_sm3x_div_rn_noftz_f32_slowpath) ;  /* 0x0000003800707944 */ /* 0x000fea0003c00000 */
[----:B------:R-:W-:-:S07]  /*0450*/  MOV R5, R7 ;  /* 0x0000000700057202 */ /* 0x000fce0000000f00 */
.L_x_4:
[----:B------:R-:W-:Y:S01]  /*0460*/  MOV R6, 0x40000000 ;  /* 0x4000000000067802 */ /* 0x000fe20000000f00 */
[----:B------:R-:W-:Y:S01]  /*0470*/  FMUL R5, R0, R5 ;  /* 0x0000000500057220 */ /* 0x000fe20000400000 */
[----:B------:R-:W-:Y:S01]  /*0480*/  MOV R7, 0x3f27a987 ;  /* 0x3f27a98700077802 */ /* 0x000fe20000000f00 */
[----:B------:R-:W-:Y:S02]  /*0490*/  BSSY.RECONVERGENT B0, `(.L_x_5) ;  /* 0x000001b000007945 */ /* 0x000fe40003800200 */
[-C--:B------:R-:W-:Y:S01]  /*04a0*/  FFMA R4, R3, R6.reuse, -1 ;  /* 0xbf80000003047423 */ /* 0x080fe20000000006 */
[----:B------:R-:W-:-:S03]  /*04b0*/  FFMA R3, R2, R6, -1 ;  /* 0xbf80000002037423 */ /* 0x000fc60000000006 */
[----:B------:R-:W-:Y:S01]  /*04c0*/  FMUL R4, R5, R4 ;  /* 0x0000000405047220 */ /* 0x000fe20000400000 */
[----:B------:R-:W-:Y:S01]  /*04d0*/  MOV R5, 0x3f4174d7 ;  /* 0x3f4174d700057802 */ /* 0x000fe20000000f00 */
[----:B------:R-:W-:Y:S02]  /*04e0*/  FMUL R3, R0, R3 ;  /* 0x0000000300037220 */ /* 0x000fe40000400000 */
[----:B------:R-:W-:Y:S02]  /*04f0*/  FFMA R6, RZ, R4, -0.10025093704462051392 ;  /* 0xbdcd505dff067423 */ /* 0x000fe40000000004 */
[C---:B------:R-:W-:Y:S01]  /*0500*/  FFMA R5, R4.reuse, R5, -0.65163111686706542969 ;  /* 0xbf26d14c04057423 */ /* 0x040fe20000000005 */
[----:B------:R-:W-:Y:S01]  /*0510*/  FFMA R4, R4, R7, 0.75188201665878295898 ;  /* 0x3f407b5704047423 */ /* 0x000fe20000000007 */
[C---:B------:R-:W-:Y:S02]  /*0520*/  FFMA R6, R3.reuse, -0.99496221542358398438, R6 ;  /* 0xbf7eb5d803067823 */ /* 0x040fe40000000006 */
[C---:B------:R-:W-:Y:S01]  /*0530*/  FFMA R5, R3.reuse, 0.065657407045364379883, R5 ;  /* 0x3d86776403057823 */ /* 0x040fe20000000005 */
[----:B------:R-:W-:Y:S01]  /*0540*/  FFMA R4, R3, -0.075758546590805053711, R4 ;  /* 0xbd9b274c03047823 */ /* 0x000fe20000000004 */
[----:B------:R-:W-:-:S04]  /*0550*/  FMUL R0, R6, R6 ;  /* 0x0000000606007220 */ /* 0x000fc80000400000 */
[----:B------:R-:W-:-:S04]  /*0560*/  FFMA R3, R5, R5, R0 ;  /* 0x0000000505037223 */ /* 0x000fc80000000000 */
[----:B------:R-:W-:-:S04]  /*0570*/  FFMA R7, R4, R4, R3 ;  /* 0x0000000404077223 */ /* 0x000fc80000000003 */
[----:B------:R0:W1:Y:S01]  /*0580*/  MUFU.RSQ R2, R7 ;  /* 0x0000000700027308 */ /* 0x0000620000001400 */
[----:B------:R-:W-:-:S04]  /*0590*/  IADD3 R0, PT, PT, R7, -0xd000000, RZ ;  /* 0xf300000007007810 */ /* 0x000fc80007ffe0ff */
[----:B------:R-:W-:-:S13]  /*05a0*/  ISETP.GT.U32.AND P0, PT, R0, 0x727fffff, PT ;  /* 0x727fffff0000780c */ /* 0x000fda0003f04070 */
[----:B01----:R-:W-:Y:S05]  /*05b0*/  @!P0 BRA `(.L_x_6) ;  /* 0x0000000000108947 */ /* 0x003fea0003800000 */
[----:B------:R-:W-:-:S07]  /*05c0*/  MOV R8, 0x5e0 ;  /* 0x000005e000087802 */ /* 0x000fce0000000f00 */
[----:B------:R-:W-:Y:S05]  /*05d0*/  CALL.REL.NOINC `($__internal_0_$__cuda_sm20_sqrt_rn_f32_slowpath) ;  /* 0x0000003400b87944 */ /* 0x000fea0003c00000 */
[----:B------:R-:W-:Y:S01]  /*05e0*/  MOV R3, R24 ;  /* 0x0000001800037202 */ /* 0x000fe20000000f00 */
[----:B------:R-:W-:Y:S06]  /*05f0*/  BRA `(.L_x_7) ;  /* 0x0000000000107947 */ /* 0x000fec0003800000 */
.L_x_6:
[----:B------:R-:W-:Y:S01]  /*0600*/  FMUL.FTZ R3, R7, R2 ;  /* 0x0000000207037220 */ /* 0x000fe20000410000 */
[----:B------:R-:W-:-:S03]  /*0610*/  FMUL.FTZ R2, R2, 0.5 ;  /* 0x3f00000002027820 */ /* 0x000fc60000410000 */
[----:B------:R-:W-:-:S04]  /*0620*/  FFMA R0, -R3, R3, R7 ;  /* 0x0000000303007223 */ /* 0x000fc80000000107 */
[----:B------:R-:W-:-:S07]  /*0630*/  FFMA R3, R0, R2, R3 ;  /* 0x0000000200037223 */ /* 0x000fce0000000003 */
.L_x_7:
[----:B------:R-:W-:Y:S05]  /*0640*/  BSYNC.RECONVERGENT B0 ;  /* 0x0000000000007941 */ /* 0x000fea0003800200 */
.L_x_5:
[----:B------:R-:W-:Y:S01]  /*0650*/  FSETP.GT.AND P0, PT, R3, RZ, PT ;  /* 0x000000ff0300720b */ /* 0x000fe20003f04000 */
[----:B------:R-:W-:-:S12]  /*0660*/  BSSY.RECONVERGENT B2, `(.L_x_8) ;  /* 0x000002f000027945 */ /* 0x000fd80003800200 */
[----:B------:R-:W-:Y:S05]  /*0670*/  @!P0 BRA `(.L_x_9) ;  /* 0x0000000000b48947 */ /* 0x000fea0003800000 */
[----:B------:R-:W0:Y:S01]  /*0680*/  MUFU.RCP R0, R3 ;  /* 0x0000000300007308 */ /* 0x000e220000001000 */
[----:B------:R-:W-:Y:S07]  /*0690*/  BSSY.RECONVERGENT B3, `(.L_x_10) ;  /* 0x000000c000037945 */ /* 0x000fee0003800200 */
[----:B------:R-:W1:Y:S01]  /*06a0*/  FCHK P0, R5, R3 ;  /* 0x0000000305007302 */ /* 0x000e620000000000 */
[----:B0-----:R-:W-:-:S04]  /*06b0*/  FFMA R7, R0, -R3, 1 ;  /* 0x3f80000000077423 */ /* 0x001fc80000000803 */
[----:B------:R-:W-:-:S04]  /*06c0*/  FFMA R0, R0, R7, R0 ;  /* 0x0000000700007223 */ /* 0x000fc80000000000 */
[----:B------:R-:W-:-:S04]  /*06d0*/  FFMA R2, R5, R0, RZ ;  /* 0x0000000005027223 */ /* 0x000fc800000000ff */
[----:B------:R-:W-:-:S04]  /*06e0*/  FFMA R7, R2, -R3, R5 ;  /* 0x8000000302077223 */ /* 0x000fc80000000005 */
[----:B------:R-:W-:Y:S01]  /*06f0*/  FFMA R7, R0, R7, R2 ;  /* 0x0000000700077223 */ /* 0x000fe20000000002 */
[----:B-1----:R-:W-:Y:S06]  /*0700*/  @!P0 BRA `(.L_x_11) ;  /* 0x0000000000108947 */ /* 0x002fec0003800000 */
[----:B------:R-:W-:Y:S02]  /*0710*/  MOV R8, R5 ;  /* 0x0000000500087202 */ /* 0x000fe40000000f00 */
[----:B------:R-:W-:Y:S02]  /*0720*/  MOV R7, R3 ;  /* 0x0000000300077202 */ /* 0x000fe40000000f00 */
[----:B------:R-:W-:-:S07]  /*0730*/  MOV R24, 0x750 ;  /* 0x0000075000187802 */ /* 0x000fce0000000f00 */
[----:B------:R-:W-:Y:S05]  /*0740*/  CALL.REL.NOINC `($__internal_1_$__cuda_sm3x_div_rn_noftz_f32_slowpath) ;  /* 0x0000003400b07944 */ /* 0x000fea0003c00000 */
.L_x_11:
[----:B------:R-:W-:Y:S05]  /*0750*/  BSYNC.RECONVERGENT B3 ;  /* 0x0000000000037941 */ /* 0x000fea0003800200 */
.L_x_10:
[----:B------:R-:W0:Y:S01]  /*0760*/  MUFU.RCP R0, R3 ;  /* 0x0000000300007308 */ /* 0x000e220000001000 */
[----:B------:R-:W-:Y:S07]  /*0770*/  BSSY.RECONVERGENT B3, `(.L_x_12) ;  /* 0x000000d000037945 */ /* 0x000fee0003800200 */
[----:B------:R-:W1:Y:S01]  /*0780*/  FCHK P0, R6, R3 ;  /* 0x0000000306007302 */ /* 0x000e620000000000 */
[----:B0-----:R-:W-:-:S04]  /*0790*/  FFMA R5, R0, -R3, 1 ;  /* 0x3f80000000057423 */ /* 0x001fc80000000803 */
[----:B------:R-:W-:Y:S01]  /*07a0*/  FFMA R2, R0, R5, R0 ;  /* 0x0000000500027223 */ /* 0x000fe20000000000 */
[----:B------:R-:W-:-:S03]  /*07b0*/  MOV R5, R7 ;  /* 0x0000000700057202 */ /* 0x000fc60000000f00 */
        /* <DEDUP_REMOVED lines=8> */
.L_x_13:
[----:B------:R-:W-:Y:S05]  /*0840*/  BSYNC.RECONVERGENT B3 ;  /* 0x0000000000037941 */ /* 0x000fea0003800200 */
.L_x_12:
[----:B------:R-:W0:Y:S01]  /*0850*/  MUFU.RCP R0, R3 ;  /* 0x0000000300007308 */ /* 0x000e220000001000 */
[----:B------:R-:W-:Y:S01]  /*0860*/  BSSY.RECONVERGENT B3, `(.L_x_14) ;  /* 0x000000d000037945 */ /* 0x000fe20003800200 */
[----:B------:R-:W-:-:S06]  /*0870*/  MOV R6, R7 ;  /* 0x0000000700067202 */ /* 0x000fcc0000000f00 */
        /* <DEDUP_REMOVED lines=11> */
.L_x_15:
[----:B------:R-:W-:Y:S05]  /*0930*/  BSYNC.RECONVERGENT B3 ;  /* 0x0000000000037941 */ /* 0x000fea0003800200 */
.L_x_14:
[----:B------:R-:W-:-:S07]  /*0940*/  MOV R4, R7 ;  /* 0x0000000700047202 */ /* 0x000fce0000000f00 */
.L_x_9:
[----:B------:R-:W-:Y:S05]  /*0950*/  BSYNC.RECONVERGENT B2 ;  /* 0x0000000000027941 */ /* 0x000fea0003800200 */
.L_x_8:
[----:B------:R-:W0:Y:S01]  /*0960*/  LDCU UR6, c[0x0][0x398] ;  /* 0x00007300ff0677ac */ /* 0x000e220008000800 */
[----:B------:R-:W-:Y:S01]  /*0970*/  HFMA2 R18, -RZ, RZ, 598.5, 40320 ;  /* 0x60ad78ecff127431 */ /* 0x000fe200000001ff */
[----:B------:R-:W-:Y:S01]  /*0980*/  PLOP3.LUT P0, PT, PT, PT, PT, 0x80, 0x8 ;  /* 0x000000000008781c */ /* 0x000fe20003f0f070 */
[----:B------:R-:W-:Y:S01]  /*0990*/  HFMA2 R15, -RZ, RZ, 0, 0 ;  /* 0x00000000ff0f7431 */ /* 0x000fe200000001ff */
[----:B------:R-:W-:Y:S02]  /*09a0*/  MOV R23, RZ ;  /* 0x000000ff00177202 */ /* 0x000fe40000000f00 */
[----:B------:R-:W-:Y:S02]  /*09b0*/  CS2R R20, SRZ ;  /* 0x0000000000147805 */ /* 0x000fe4000001ff00 */
[----:B------:R-:W-:Y:S01]  /*09c0*/  CS2R R16, SRZ ;  /* 0x0000000000107805 */ /* 0x000fe2000001ff00 */
[----:B------:R-:W1:Y:S01]  /*09d0*/  LDCU.64 UR10, c[0x0][0x358] ;  /* 0x00006b00ff0a77ac */ /* 0x000e620008000a00 */
[----:B0-----:R-:W-:-:S09]  /*09e0*/  UISETP.GE.AND UP0, UPT, UR6, 0x1, UPT ;  /* 0x000000010600788c */ /* 0x001fd2000bf06270 */
[----:B-1----:R-:W-:Y:S05]  /*09f0*/  BRA.U !UP0, `(.L_x_16) ;  /* 0x0000001908c07547 */ /* 0x002fea000b800000 */
[----:B------:R-:W-:Y:S01]  /*0a00*/  UISETP.NE.AND UP0, UPT, UR6, 0x1, UPT ;  /* 0x000000010600788c */ /* 0x000fe2000bf05270 */
[----:B------:R-:W-:Y:S01]  /*0a10*/  FMUL R0, R6, R6 ;  /* 0x0000000606007220 */ /* 0x000fe20000400000 */
[----:B------:R-:W-:Y:S02]  /*0a20*/  PRMT R19, RZ, 0x7610, R19 ;  /* 0x00007610ff137816 */ /* 0x000fe40000000013 */
[----:B------:R-:W-:Y:S02]  /*0a30*/  CS2R R16, SRZ ;  /* 0x0000000000107805 */ /* 0x000fe4000001ff00 */
[----:B------:R-:W-:Y:S01]  /*0a40*/  MOV R15, RZ ;  /* 0x000000ff000f7202 */ /* 0x000fe20000000f00 */
[----:B------:R-:W-:Y:S01]  /*0a50*/  FFMA R3, R5, R5, R0 ;  /* 0x0000000505037223 */ /* 0x000fe20000000000 */
[----:B------:R-:W-:Y:S02]  /*0a60*/  MOV R18, 0x60ad78ec ;  /* 0x60ad78ec00127802 */ /* 0x000fe40000000f00 */
[----:B------:R-:W-:-:S02]  /*0a70*/  CS2R R20, SRZ ;  /* 0x0000000000147805 */ /* 0x000fc4000001ff00 */
[----:B------:R-:W-:Y:S01]  /*0a80*/  MOV R23, RZ ;  /* 0x000000ff00177202 */ /* 0x000fe20000000f00 */
[----:B------:R-:W-:Y:S01]  /*0a90*/  FFMA R0, R4, R4, R3 ;  /* 0x0000000404007223 */ /* 0x000fe20000000003 */
[----:B------:R-:W-:Y:S01]  /*0aa0*/  UMOV UR4, URZ ;  /* 0x000000ff00047c82 */ /* 0x000fe20008000000 */
[----:B------:R-:W-:Y:S01]  /*0ab0*/  UMOV UR5, URZ ;  /* 0x000000ff00057c82 */ /* 0x000fe20008000000 */
[----:B------:R-:W-:Y:S05]  /*0ac0*/  BRA.U !UP0, `(.L_x_17) ;  /* 0x00000011085c7547 */ /* 0x000fea000b800000 */
[----:B------:R-:W0:Y:S01]  /*0ad0*/  LDCU.64 UR8, c[0x0][0x390] ;  /* 0x00007200ff0877ac */ /* 0x000e220008000a00 */
[----:B------:R-:W-:Y:S01]  /*0ae0*/  HFMA2 R18, -RZ, RZ, 598.5, 40320 ;  /* 0x60ad78ecff127431 */ /* 0x000fe200000001ff */
[----:B------:R-:W-:Y:S01]  /*0af0*/  PRMT R19, RZ, 0x7610, R19 ;  /* 0x00007610ff137816 */ /* 0x000fe20000000013 */
[----:B------:R-:W-:Y:S01]  /*0b00*/  ULOP3.LUT UR4, UR6, 0x7ffffffe, URZ, 0xc0, !UPT ;  /* 0x7ffffffe06047892 */ /* 0x000fe2000f8ec0ff */
[----:B------:R-:W-:-:S03]  /*0b10*/  MOV R15, RZ ;  /* 0x000000ff000f7202 */ /* 0x000fc60000000f00 */
[----:B------:R-:W-:Y:S02]  /*0b20*/  UIADD3 UR4, UPT, UPT, -UR4, URZ, URZ ;  /* 0x000000ff04047290 */ /* 0x000fe4000fffe1ff */
[----:B0-----:R-:W-:-:S04]  /*0b30*/  UIADD3 UR5, UP0, UPT, UR8, 0x20, URZ ;  /* 0x0000002008057890 */ /* 0x001fc8000ff1e0ff */
[----:B------:R-:W-:Y:S02]  /*0b40*/  UIADD3.X UR6, UPT, UPT, URZ, UR9, URZ, UP0, !UPT ;  /* 0x00000009ff067290 */ /* 0x000fe400087fe4ff */
[----:B------:R-:W-:-:S04]  /*0b50*/  MOV R36, UR5 ;  /* 0x0000000500247c02 */ /* 0x000fc80008000f00 */
[----:B------:R-:W-:-:S07]  /*0b60*/  MOV R37, UR6 ;  /* 0x0000000600257c02 */ /* 0x000fce0008000f00 */
.L_x_52:
[----:B------:R-:W2:Y:S04]  /*0b70*/  LDG.E R11, desc[UR10][R36.64+-0x1c] ;  /* 0xffffe40a240b7981 */ /* 0x000ea8000c1e1900 */
[----:B------:R-:W3:Y:S04]  /*0b80*/  LDG.E R12, desc[UR10][R36.64+-0x20] ;  /* 0xffffe00a240c7981 */ /* 0x000ee8000c1e1900 */
[----:B------:R-:W4:Y:S04]  /*0b90*/  LDG.E R10, desc[UR10][R36.64+-0x18] ;  /* 0xffffe80a240a7981 */ /* 0x000f28000c1e1900 */
[----:B-----5:R-:W5:Y:S01]  /*0ba0*/  LDG.E R2, desc[UR10][R36.64+-0x14] ;  /* 0xffffec0a24027981 */ /* 0x020f62000c1e1900 */
[----:B------:R-:W-:Y:S01]  /*0bb0*/  UIADD3 UR4, UPT, UPT, UR4, 0x2, URZ ;  /* 0x0000000204047890 */ /* 0x000fe2000fffe0ff */
[----:B------:R-:W-:Y:S03]  /*0bc0*/  BSSY.RECONVERGENT B2, `(.L_x_18) ;  /* 0x000007d000027945 */ /* 0x000fe60003800200 */
[----:B------:R-:W-:Y:S01]  /*0bd0*/  UISETP.NE.AND UP0, UPT, UR4, URZ, UPT ;  /* 0x000000ff0400728c */ /* 0x000fe2000bf05270 */
[----:B--2---:R-:W-:Y:S01]  /*0be0*/  FADD R3, -R11, 2 ;  /* 0x400000000b037421 */ /* 0x004fe20000000100 */
[----:B---3--:R-:W-:-:S03]  /*0bf0*/  FADD R8, -R12, 13 ;  /* 0x415000000c087421 */ /* 0x008fc60000000100 */
[-C--:B------:R-:W-:Y:S01]  /*0c00*/  FMUL R9, R3, R3.reuse ;  /* 0x0000000303097220 */ /* 0x080fe20000400000 */
[----:B------:R-:W-:Y:S01]  /*0c10*/  FMUL R14, R6, R3 ;  /* 0x00000003060e7220 */ /* 0x000fe20000400000 */
[----:B----4-:R-:W-:Y:S02]  /*0c20*/  FADD R7, -R10, -15 ;  /* 0xc17000000a077421 */ /* 0x010fe40000000100 */
[-C--:B------:R-:W-:Y:S01]  /*0c30*/  FFMA R24, R8, R8.reuse, R9 ;  /* 0x0000000808187223 */ /* 0x080fe20000000009 */
[----:B------:R-:W-:-:S03]  /*0c40*/  FFMA R3, R5, R8, R14 ;  /* 0x0000000805037223 */ /* 0x000fc6000000000e */
[-C--:B------:R-:W-:Y:S01]  /*0c50*/  FFMA R9, R7, R7.reuse, R24 ;  /* 0x0000000707097223 */ /* 0x080fe20000000018 */
[----:B------:R-:W-:-:S03]  /*0c60*/  FFMA R3, R4, R7, R3 ;  /* 0x0000000704037223 */ /* 0x000fc60000000003 */
[----:B-----5:R-:W-:-:S04]  /*0c70*/  FFMA R9, -R2, R2, R9 ;  /* 0x0000000202097223 */ /* 0x020fc80000000109 */
[----:B------:R-:W-:-:S04]  /*0c80*/  FMUL R8, R0, R9 ;  /* 0x0000000900087220 */ /* 0x000fc80000400000 */
[----:B------:R-:W-:-:S05]  /*0c90*/  FFMA R7, R3, R3, -R8 ;  /* 0x0000000303077223 */ /* 0x000fca0000000808 */
[----:B------:R-:W-:-:S13]  /*0ca0*/  FSETP.GEU.AND P0, PT, R7, RZ, PT ;  /* 0x000000ff0700720b */ /* 0x000fda0003f0e000 */
[----:B------:R-:W-:Y:S05]  /*0cb0*/  @!P0 BRA `(.L_x_19) ;  /* 0x0000000400b48947 */ /* 0x000fea0003800000 */
[----:B------:R-:W-:Y:S01]  /*0cc0*/  IADD3 R9, PT, PT, R7, -0xd000000, RZ ;  /* 0xf300000007097810 */ /* 0x000fe20007ffe0ff */
[----:B------:R0:W1:Y:S01]  /*0cd0*/  MUFU.RSQ R8, R7 ;  /* 0x0000000700087308 */ /* 0x0000620000001400 */
[----:B------:R-:W-:Y:S02]  /*0ce0*/  BSSY.RECONVERGENT B0, `(.L_x_20) ;  /* 0x000000b000007945 */ /* 0x000fe40003800200 */
[----:B------:R-:W-:-:S13]  /*0cf0*/  ISETP.GT.U32.AND P0, PT, R9, 0x727fffff, PT ;  /* 0x727fffff0900780c */ /* 0x000fda0003f04070 */
[----:B0-----:R-:W-:Y:S05]  /*0d00*/  @!P0 BRA `(.L_x_21) ;  /* 0x0000000000108947 */ /* 0x001fea0003800000 */
[----:B-1----:R-:W-:-:S07]  /*0d10*/  MOV R8, 0xd30 ;  /* 0x00000d3000087802 */ /* 0x002fce0000000f00 */
[----:B------:R-:W-:Y:S05]  /*0d20*/  CALL.REL.NOINC `($__internal_0_$__cuda_sm20_sqrt_rn_f32_slowpath) ;  /* 0x0000002c00e47944 */ /* 0x000fea0003c00000 */
[----:B------:R-:W-:Y:S01]  /*0d30*/  MOV R14, R24 ;  /* 0x00000018000e7202 */ /* 0x000fe20000000f00 */
[----:B------:R-:W-:Y:S06]  /*0d40*/  BRA `(.L_x_22) ;  /* 0x0000000000107947 */ /* 0x000fec0003800000 */
.L_x_21:
[----:B-1----:R-:W-:Y:S01]  /*0d50*/  FMUL.FTZ R14, R7, R8 ;  /* 0x00000008070e7220 */ /* 0x002fe20000410000 */
[----:B------:R-:W-:-:S03]  /*0d60*/  FMUL.FTZ R8, R8, 0.5 ;  /* 0x3f00000008087820 */ /* 0x000fc60000410000 */
[----:B------:R-:W-:-:S04]  /*0d70*/  FFMA R7, -R14, R14, R7 ;  /* 0x0000000e0e077223 */ /* 0x000fc80000000107 */
[----:B------:R-:W-:-:S07]  /*0d80*/  FFMA R14, R7, R8, R14 ;  /* 0x00000008070e7223 */ /* 0x000fce000000000e */
.L_x_22:
[----:B------:R-:W-:Y:S05]  /*0d90*/  BSYNC.RECONVERGENT B0 ;  /* 0x0000000000007941 */ /* 0x000fea0003800200 */
.L_x_20:
[----:B------:R-:W0:Y:S01]  /*0da0*/  MUFU.RCP R7, R0 ;  /* 0x0000000000077308 */ /* 0x000e220000001000 */
[----:B------:R-:W-:Y:S01]  /*0db0*/  FADD R8, -R3, -R14 ;  /* 0x8000000e03087221 */ /* 0x000fe20000000100 */
[----:B------:R-:W-:Y:S06]  /*0dc0*/  BSSY.RECONVERGENT B3, `(.L_x_23) ;  /* 0x000000b000037945 */ /* 0x000fec0003800200 */
[----:B------:R-:W1:Y:S01]  /*0dd0*/  FCHK P0, R8, R0 ;  /* 0x0000000008007302 */ /* 0x000e620000000000 */
[----:B0-----:R-:W-:-:S04]  /*0de0*/  FFMA R24, -R0, R7, 1 ;  /* 0x3f80000000187423 */ /* 0x001fc80000000107 */
[----:B------:R-:W-:-:S04]  /*0df0*/  FFMA R7, R7, R24, R7 ;  /* 0x0000001807077223 */ /* 0x000fc80000000007 */
[----:B------:R-:W-:-:S04]  /*0e00*/  FFMA R24, R8, R7, RZ ;  /* 0x0000000708187223 */ /* 0x000fc800000000ff */
[----:B------:R-:W-:-:S04]  /*0e10*/  FFMA R9, -R0, R24, R8 ;  /* 0x0000001800097223 */ /* 0x000fc80000000108 */
[----:B------:R-:W-:Y:S01]  /*0e20*/  FFMA R7, R7, R9, R24 ;  /* 0x0000000907077223 */ /* 0x000fe20000000018 */
[----:B-1----:R-:W-:Y:S06]  /*0e30*/  @!P0 BRA `(.L_x_24) ;  /* 0x00000000000c8947 */ /* 0x002fec0003800000 */
[----:B------:R-:W-:Y:S02]  /*0e40*/  MOV R7, R0 ;  /* 0x0000000000077202 */ /* 0x000fe40000000f00 */
[----:B------:R-:W-:-:S07]  /*0e50*/  MOV R24, 0xe70 ;  /* 0x00000e7000187802 */ /* 0x000fce0000000f00 */
[----:B------:R-:W-:Y:S05]  /*0e60*/  CALL.REL.NOINC `($__internal_1_$__cuda_sm3x_div_rn_noftz_f32_slowpath) ;  /* 0x0000002c00e87944 */ /* 0x000fea0003c00000 */
.L_x_24:
[----:B------:R-:W-:Y:S05]  /*0e70*/  BSYNC.RECONVERGENT B3 ;  /* 0x0000000000037941 */ /* 0x000fea0003800200 */
.L_x_23:
[C---:B------:R-:W-:Y:S01]  /*0e80*/  FSETP.GT.AND P0, PT, R7.reuse, R18, PT ;  /* 0x000000120700720b */ /* 0x040fe20003f04000 */
[----:B------:R-:W-:Y:S01]  /*0e90*/  BSSY.RELIABLE B3, `(.L_x_25) ;  /* 0x0000018000037945 */ /* 0x000fe20003800100 */
[----:B------:R-:W-:Y:S02]  /*0ea0*/  FSETP.GEU.AND P1, PT, R7, 0.0010000000474974513054, PT ;  /* 0x3a83126f0700780b */ /* 0x000fe40003f2e000 */
[----:B------:R-:W-:-:S11]  /*0eb0*/  MOV R13, R7 ;  /* 0x00000007000d7202 */ /* 0x000fd60000000f00 */
[----:B------:R-:W-:Y:S05]  /*0ec0*/  @!P0 BRA P1, `(.L_x_26) ;  /* 0x0000000000508947 */ /* 0x000fea0000800000 */
[----:B------:R-:W0:Y:S01]  /*0ed0*/  MUFU.RCP R7, R0 ;  /* 0x0000000000077308 */ /* 0x000e220000001000 */
[----:B------:R-:W-:Y:S01]  /*0ee0*/  FADD R9, -R3, R14 ;  /* 0x0000000e03097221 */ /* 0x000fe20000000100 */
        /* <DEDUP_REMOVED lines=9> */
[----:B------:R-:W-:Y:S02]  /*0f80*/  MOV R7, R0 ;  /* 0x0000000000077202 */ /* 0x000fe40000000f00 */
[----:B------:R-:W-:-:S07]  /*0f90*/  MOV R24, 0xfb0 ;  /* 0x00000fb000187802 */ /* 0x000fce0000000f00 */
[----:B------:R-:W-:Y:S05]  /*0fa0*/  CALL.REL.NOINC `($__internal_1_$__cuda_sm3x_div_rn_noftz_f32_slowpath) ;  /* 0x0000002c00987944 */ /* 0x000fea0003c00000 */
.L_x_28:
[----:B------:R-:W-:Y:S05]  /*0fb0*/  BSYNC.RECONVERGENT B4 ;  /* 0x0000000000047941 */ /* 0x000fea0003800200 */
.L_x_27:
[----:B------:R-:W-:-:S04]  /*0fc0*/  FSETP.GT.AND P0, PT, R7, R18, PT ;  /* 0x000000120700720b */ /* 0x000fc80003f04000 */
[----:B------:R-:W-:-:S13]  /*0fd0*/  FSETP.LT.OR P0, PT, R7, 0.0010000000474974513054, P0 ;  /* 0x3a83126f0700780b */ /* 0x000fda0000701400 */
[----:B------:R-:W-:Y:S05]  /*0fe0*/  @P0 BREAK.RELIABLE B3 ;  /* 0x0000000000030942 */ /* 0x000fea0003800100 */
[----:B------:R-:W-:Y:S05]  /*0ff0*/  @P0 BRA `(.L_x_19) ;  /* 0x0000000000e40947 */ /* 0x000fea0003800000 */
[----:B------:R-:W-:-:S07]  /*1000*/  MOV R13, R7 ;  /* 0x00000007000d7202 */ /* 0x000fce0000000f00 */
.L_x_26:
[----:B------:R-:W-:Y:S05]  /*1010*/  BSYNC.RELIABLE B3 ;  /* 0x0000000000037941 */ /* 0x000fea0003800100 */
.L_x_25:
[----:B------:R-:W0:Y:S01]  /*1020*/  MUFU.RCP R7, R2 ;  /* 0x0000000200077308 */ /* 0x000e220000001000 */
[-C--:B------:R-:W-:Y:S01]  /*1030*/  FFMA R3, R5, R13.reuse, 13 ;  /* 0x4150000005037423 */ /* 0x080fe2000000000d */
[----:B------:R-:W-:Y:S03]  /*1040*/  BSSY.RECONVERGENT B3, `(.L_x_29) ;  /* 0x0000010000037945 */ /* 0x000fe60003800200 */
[----:B------:R-:W-:Y:S01]  /*1050*/  FADD R8, -R12, R3 ;  /* 0x000000030c087221 */ /* 0x000fe20000000100 */
[-C--:B------:R-:W-:Y:S01]  /*1060*/  FFMA R12, R6, R13.reuse, 2 ;  /* 0x40000000060c7423 */ /* 0x080fe2000000000d */
[----:B------:R-:W-:Y:S02]  /*1070*/  FFMA R3, R4, R13, -15 ;  /* 0xc170000004037423 */ /* 0x000fe4000000000d */
[----:B------:R-:W1:Y:S01]  /*1080*/  FCHK P0, R8, R2 ;  /* 0x0000000208007302 */ /* 0x000e620000000000 */
[----:B------:R-:W-:Y:S01]  /*1090*/  FADD R11, -R11, R12 ;  /* 0x0000000c0b0b7221 */ /* 0x000fe20000000100 */
[----:B------:R-:W-:Y:S01]  /*10a0*/  FADD R3, -R10, R3 ;  /* 0x000000030a037221 */ /* 0x000fe20000000100 */
        /* <DEDUP_REMOVED lines=9> */
.L_x_30:
[----:B------:R-:W-:Y:S05]  /*1140*/  BSYNC.RECONVERGENT B3 ;  /* 0x0000000000037941 */ /* 0x000fea0003800200 */
.L_x_29:
[----:B------:R-:W0:Y:S01]  /*1150*/  MUFU.RCP R9, R2 ;  /* 0x0000000200097308 */ /* 0x000e220000001000 */
[----:B------:R-:W-:Y:S01]  /*1160*/  BSSY.RECONVERGENT B3, `(.L_x_31) ;  /* 0x000000d000037945 */ /* 0x000fe20003800200 */
[----:B------:R-:W-:-:S06]  /*1170*/  MOV R21, R7 ;  /* 0x0000000700157202 */ /* 0x000fcc0000000f00 */
        /* <DEDUP_REMOVED lines=11> */
.L_x_32:
[----:B------:R-:W-:Y:S05]  /*1230*/  BSYNC.RECONVERGENT B3 ;  /* 0x0000000000037941 */ /* 0x000fea0003800200 */
.L_x_31:
        /* <DEDUP_REMOVED lines=14> */
.L_x_34:
[----:B------:R-:W-:Y:S05]  /*1320*/  BSYNC.RECONVERGENT B3 ;  /* 0x0000000000037941 */ /* 0x000fea0003800200 */
.L_x_33:
[----:B------:R0:W5:Y:S04]  /*1330*/  LDG.E R15, desc[UR10][R36.64+-0x10] ;  /* 0xfffff00a240f7981 */ /* 0x000168000c1e1900 */
[----:B------:R0:W5:Y:S04]  /*1340*/  LDG.E R16, desc[UR10][R36.64+-0xc] ;  /* 0xfffff40a24107981 */ /* 0x000168000c1e1900 */
[----:B------:R0:W5:Y:S01]  /*1350*/  LDG.E R17, desc[UR10][R36.64+-0x8] ;  /* 0xfffff80a24117981 */ /* 0x000162000c1e1900 */
[----:B------:R-:W-:Y:S01]  /*1360*/  HFMA2 R19, -RZ, RZ, 0, 5.9604644775390625e-08 ;  /* 0x00000001ff137431 */ /* 0x000fe200000001ff */
[----:B------:R-:W-:-:S02]  /*1370*/  MOV R23, R7 ;  /* 0x0000000700177202 */ /* 0x000fc40000000f00 */
[----:B------:R-:W-:-:S07]  /*1380*/  MOV R18, R13 ;  /* 0x0000000d00127202 */ /* 0x000fce0000000f00 */
.L_x_19:
[----:B------:R-:W-:Y:S05]  /*1390*/  BSYNC.RECONVERGENT B2 ;  /* 0x0000000000027941 */ /* 0x000fea0003800200 */
.L_x_18:
[----:B------:R-:W-:Y:S05]  /*13a0*/  WARPSYNC.ALL ;  /* 0x0000000000007948 */ /* 0x000fea0003800000 */
[----:B------:R-:W2:Y:S04]  /*13b0*/  LDG.E R11, desc[UR10][R36.64+0x4] ;  /* 0x0000040a240b7981 */ /* 0x000ea8000c1e1900 */
[----:B------:R-:W3:Y:S04]  /*13c0*/  LDG.E R12, desc[UR10][R36.64] ;  /* 0x0000000a240c7981 */ /* 0x000ee8000c1e1900 */
[----:B------:R-:W4:Y:S04]  /*13d0*/  LDG.E R10, desc[UR10][R36.64+0x8] ;  /* 0x0000080a240a7981 */ /* 0x000f28000c1e1900 */
[----:B------:R-:W4:Y:S01]  /*13e0*/  LDG.E R2, desc[UR10][R36.64+0xc] ;  /* 0x00000c0a24027981 */ /* 0x000f22000c1e1900 */
[----:B------:R-:W-:Y:S01]  /*13f0*/  BSSY.RECONVERGENT B2, `(.L_x_35) ;  /* 0x000007d000027945 */ /* 0x000fe20003800200 */
        /* <DEDUP_REMOVED lines=9> */
[----:B------:R-:W-:-:S04]  /*1490*/  FFMA R9, -R2, R2, R9 ;  /* 0x0000000202097223 */ /* 0x000fc80000000109 */
[----:B------:R-:W-:-:S04]  /*14a0*/  FMUL R8, R0, R9 ;  /* 0x0000000900087220 */ /* 0x000fc80000400000 */
[----:B------:R-:W-:-:S05]  /*14b0*/  FFMA R7, R3, R3, -R8 ;  /* 0x0000000303077223 */ /* 0x000fca0000000808 */
[----:B------:R-:W-:-:S13]  /*14c0*/  FSETP.GEU.AND P0, PT, R7, RZ, PT ;  /* 0x000000ff0700720b */ /* 0x000fda0003f0e000 */
[----:B------:R-:W-:Y:S05]  /*14d0*/  @!P0 BRA `(.L_x_36) ;  /* 0x0000000400b88947 */ /* 0x000fea0003800000 */
[----:B------:R-:W-:Y:S01]  /*14e0*/  IADD3 R9, PT, PT, R7, -0xd000000, RZ ;  /* 0xf300000007097810 */ /* 0x000fe20007ffe0ff */
[----:B------:R1:W2:Y:S01]  /*14f0*/  MUFU.RSQ R8, R7 ;  /* 0x0000000700087308 */ /* 0x0002a20000001400 */
[----:B------:R-:W-:Y:S02]  /*1500*/  BSSY.RECONVERGENT B0, `(.L_x_37) ;  /* 0x000000b000007945 */ /* 0x000fe40003800200 */
[----:B------:R-:W-:-:S13]  /*1510*/  ISETP.GT.U32.AND P0, PT, R9, 0x727fffff, PT ;  /* 0x727fffff0900780c */ /* 0x000fda0003f04070 */
[----:B-1----:R-:W-:Y:S05]  /*1520*/  @!P0 BRA `(.L_x_38) ;  /* 0x0000000000108947 */ /* 0x002fea0003800000 */
[----:B--2---:R-:W-:-:S07]  /*1530*/  MOV R8, 0x1550 ;  /* 0x0000155000087802 */ /* 0x004fce0000000f00 */
[----:B0----5:R-:W-:Y:S05]  /*1540*/  CALL.REL.NOINC `($__internal_0_$__cuda_sm20_sqrt_rn_f32_slowpath) ;  /* 0x0000002400dc7944 */ /* 0x021fea0003c00000 */
[----:B------:R-:W-:Y:S01]  /*1550*/  MOV R14, R24 ;  /* 0x00000018000e7202 */ /* 0x000fe20000000f00 */
[----:B------:R-:W-:Y:S06]  /*1560*/  BRA `(.L_x_39) ;  /* 0x0000000000107947 */ /* 0x000fec0003800000 */
.L_x_38:
[----:B--2---:R-:W-:Y:S01]  /*1570*/  FMUL.FTZ R14, R7, R8 ;  /* 0x00000008070e7220 */ /* 0x004fe20000410000 */
[----:B------:R-:W-:-:S03]  /*1580*/  FMUL.FTZ R8, R8, 0.5 ;  /* 0x3f00000008087820 */ /* 0x000fc60000410000 */
[----:B------:R-:W-:-:S04]  /*1590*/  FFMA R7, -R14, R14, R7 ;  /* 0x0000000e0e077223 */ /* 0x000fc80000000107 */
[----:B------:R-:W-:-:S07]  /*15a0*/  FFMA R14, R7, R8, R14 ;  /* 0x00000008070e7223 */ /* 0x000fce000000000e */
.L_x_39:
[----:B------:R-:W-:Y:S05]  /*15b0*/  BSYNC.RECONVERGENT B0 ;  /* 0x0000000000007941 */ /* 0x000fea0003800200 */
.L_x_37:
[----:B------:R-:W1:Y:S01]  /*15c0*/  MUFU.RCP R7, R0 ;  /* 0x0000000000077308 */ /* 0x000e620000001000 */
[----:B------:R-:W-:Y:S01]  /*15d0*/  FADD R13, -R3, -R14 ;  /* 0x8000000e030d7221 */ /* 0x000fe20000000100 */
[----:B------:R-:W-:Y:S06]  /*15e0*/  BSSY.RECONVERGENT B3, `(.L_x_40) ;  /* 0x000000c000037945 */ /* 0x000fec0003800200 */
[----:B------:R-:W2:Y:S01]  /*15f0*/  FCHK P0, R13, R0 ;  /* 0x000000000d007302 */ /* 0x000ea20000000000 */
[----:B-1----:R-:W-:-:S04]  /*1600*/  FFMA R8, -R0, R7, 1 ;  /* 0x3f80000000087423 */ /* 0x002fc80000000107 */
[----:B------:R-:W-:-:S04]  /*1610*/  FFMA R7, R7, R8, R7 ;  /* 0x0000000807077223 */ /* 0x000fc80000000007 */
[----:B------:R-:W-:-:S04]  /*1620*/  FFMA R8, R7, R13, RZ ;  /* 0x0000000d07087223 */ /* 0x000fc800000000ff */
[----:B------:R-:W-:-:S04]  /*1630*/  FFMA R9, -R0, R8, R13 ;  /* 0x0000000800097223 */ /* 0x000fc8000000010d */
[----:B------:R-:W-:Y:S01]  /*1640*/  FFMA R7, R7, R9, R8 ;  /* 0x0000000907077223 */ /* 0x000fe20000000008 */
[----:B--2---:R-:W-:Y:S06]  /*1650*/  @!P0 BRA `(.L_x_41) ;  /* 0x0000000000108947 */ /* 0x004fec0003800000 */
[----:B------:R-:W-:Y:S02]  /*1660*/  MOV R8, R13 ;  /* 0x0000000d00087202 */ /* 0x000fe40000000f00 */
[----:B------:R-:W-:Y:S02]  /*1670*/  MOV R7, R0 ;  /* 0x0000000000077202 */ /* 0x000fe40000000f00 */
[----:B------:R-:W-:-:S07]  /*1680*/  MOV R24, 0x16a0 ;  /* 0x000016a000187802 */ /* 0x000fce0000000f00 */
[----:B0----5:R-:W-:Y:S05]  /*1690*/  CALL.REL.NOINC `($__internal_1_$__cuda_sm3x_div_rn_noftz_f32_slowpath) ;  /* 0x0000002400dc7944 */ /* 0x021fea0003c00000 */
.L_x_41:
[----:B------:R-:W-:Y:S05]  /*16a0*/  BSYNC.RECONVERGENT B3 ;  /* 0x0000000000037941 */ /* 0x000fea0003800200 */
.L_x_40:
[C---:B------:R-:W-:Y:S01]  /*16b0*/  FSETP.GT.AND P0, PT, R7.reuse, R18, PT ;  /* 0x000000120700720b */ /* 0x040fe20003f04000 */
[----:B------:R-:W-:Y:S01]  /*16c0*/  BSSY.RELIABLE B3, `(.L_x_42) ;  /* 0x0000018000037945 */ /* 0x000fe20003800100 */
[----:B------:R-:W-:Y:S02]  /*16d0*/  FSETP.GEU.AND P1, PT, R7, 0.0010000000474974513054, PT ;  /* 0x3a83126f0700780b */ /* 0x000fe40003f2e000 */
[----:B------:R-:W-:-:S11]  /*16e0*/  MOV R13, R7 ;  /* 0x00000007000d7202 */ /* 0x000fd60000000f00 */
[----:B------:R-:W-:Y:S05]  /*16f0*/  @!P0 BRA P1, `(.L_x_43) ;  /* 0x0000000000508947 */ /* 0x000fea0000800000 */
[----:B------:R-:W1:Y:S01]  /*1700*/  MUFU.RCP R7, R0 ;  /* 0x0000000000077308 */ /* 0x000e620000001000 */
[----:B------:R-:W-:Y:S01]  /*1710*/  FADD R9, -R3, R14 ;  /* 0x0000000e03097221 */ /* 0x000fe20000000100 */
        /* <DEDUP_REMOVED lines=12> */
.L_x_45:
[----:B------:R-:W-:Y:S05]  /*17e0*/  BSYNC.RECONVERGENT B4 ;  /* 0x0000000000047941 */ /* 0x000fea0003800200 */
.L_x_44:
[----:B------:R-:W-:-:S04]  /*17f0*/  FSETP.GT.AND P0, PT, R7, R18, PT ;  /* 0x000000120700720b */ /* 0x000fc80003f04000 */
[----:B------:R-:W-:-:S13]  /*1800*/  FSETP.LT.OR P0, PT, R7, 0.0010000000474974513054, P0 ;  /* 0x3a83126f0700780b */ /* 0x000fda0000701400 */
[----:B------:R-:W-:Y:S05]  /*1810*/  @P0 BREAK.RELIABLE B3 ;  /* 0x0000000000030942 */ /* 0x000fea0003800100 */
[----:B------:R-:W-:Y:S05]  /*1820*/  @P0 BRA `(.L_x_36) ;  /* 0x0000000000e40947 */ /* 0x000fea0003800000 */
[----:B------:R-:W-:-:S07]  /*1830*/  MOV R13, R7 ;  /* 0x00000007000d7202 */ /* 0x000fce0000000f00 */
.L_x_43:
[----:B------:R-:W-:Y:S05]  /*1840*/  BSYNC.RELIABLE B3 ;  /* 0x0000000000037941 */ /* 0x000fea0003800100 */
.L_x_42:
[----:B------:R-:W1:Y:S01]  /*1850*/  MUFU.RCP R7, R2 ;  /* 0x0000000200077308 */ /* 0x000e620000001000 */
[-C--:B------:R-:W-:Y:S01]  /*1860*/  FFMA R3, R5, R13.reuse, 13 ;  /* 0x4150000005037423 */ /* 0x080fe2000000000d */
[----:B------:R-:W-:Y:S03]  /*1870*/  BSSY.RECONVERGENT B3, `(.L_x_46) ;  /* 0x0000010000037945 */ /* 0x000fe60003800200 */
[----:B------:R-:W-:Y:S01]  /*1880*/  FADD R8, -R12, R3 ;  /* 0x000000030c087221 */ /* 0x000fe20000000100 */
[-C--:B------:R-:W-:Y:S01]  /*1890*/  FFMA R12, R6, R13.reuse, 2 ;  /* 0x40000000060c7423 */ /* 0x080fe2000000000d */
[----:B------:R-:W-:Y:S02]  /*18a0*/  FFMA R3, R4, R13, -15 ;  /* 0xc170000004037423 */ /* 0x000fe4000000000d */
[----:B------:R-:W2:Y:S01]  /*18b0*/  FCHK P0, R8, R2 ;  /* 0x0000000208007302 */ /* 0x000ea20000000000 */
[----:B------:R-:W-:Y:S01]  /*18c0*/  FADD R11, -R11, R12 ;  /* 0x0000000c0b0b7221 */ /* 0x000fe20000000100 */
[----:B------:R-:W-:Y:S01]  /*18d0*/  FADD R3, -R10, R3 ;  /* 0x000000030a037221 */ /* 0x000fe20000000100 */
[----:B-1----:R-:W-:-:S04]  /*18e0*/  FFMA R14, -R2, R7, 1 ;  /* 0x3f800000020e7423 */ /* 0x002fc80000000107 */
[----:B------:R-:W-:-:S04]  /*18f0*/  FFMA R7, R7, R14, R7 ;  /* 0x0000000e07077223 */ /* 0x000fc80000000007 */
[----:B------:R-:W-:-:S04]  /*1900*/  FFMA R14, R8, R7, RZ ;  /* 0x00000007080e7223 */ /* 0x000fc800000000ff */
[----:B------:R-:W-:-:S04]  /*1910*/  FFMA R9, -R2, R14, R8 ;  /* 0x0000000e02097223 */ /* 0x000fc80000000108 */
[----:B------:R-:W-:Y:S01]  /*1920*/  FFMA R7, R7, R9, R14 ;  /* 0x0000000907077223 */ /* 0x000fe2000000000e */
[----:B--2---:R-:W-:Y:S06]  /*1930*/  @!P0 BRA `(.L_x_47) ;  /* 0x00000000000c8947 */ /* 0x004fec0003800000 */
[----:B------:R-:W-:Y:S02]  /*1940*/  MOV R7, R2 ;  /* 0x0000000200077202 */ /* 0x000fe40000000f00 */
[----:B------:R-:W-:-:S07]  /*1950*/  MOV R24, 0x1970 ;  /* 0x0000197000187802 */ /* 0x000fce0000000f00 */
[----:B0----5:R-:W-:Y:S05]  /*1960*/  CALL.REL.NOINC `($__internal_1_$__cuda_sm3x_div_rn_noftz_f32_slowpath) ;  /* 0x0000002400287944 */ /* 0x021fea0003c00000 */
.L_x_47:
[----:B------:R-:W-:Y:S05]  /*1970*/  BSYNC.RECONVERGENT B3 ;  /* 0x0000000000037941 */ /* 0x000fea0003800200 */
.L_x_46:
[----:B------:R-:W1:Y:S01]  /*1980*/  MUFU.RCP R9, R2 ;  /* 0x0000000200097308 */ /* 0x000e620000001000 */
[----:B------:R-:W-:Y:S01]  /*1990*/  BSSY.RECONVERGENT B3, `(.L_x_48) ;  /* 0x000000d000037945 */ /* 0x000fe20003800200 */
[----:B------:R-:W-:-:S06]  /*19a0*/  MOV R21, R7 ;  /* 0x0000000700157202 */ /* 0x000fcc0000000f00 */
[----:B------:R-:W2:Y:S01]  /*19b0*/  FCHK P0, R11, R2 ;  /* 0x000000020b007302 */ /* 0x000ea20000000000 */
[----:B-1----:R-:W-:-:S04]  /*19c0*/  FFMA R8, -R2, R9, 1 ;  /* 0x3f80000002087423 */ /* 0x002fc80000000109 */
[----:B-----5:R-:W-:-:S04]  /*19d0*/  FFMA R15, R9, R8, R9 ;  /* 0x00000008090f7223 */ /* 0x020fc80000000009 */
[----:B------:R-:W-:-:S04]  /*19e0*/  FFMA R8, R11, R15, RZ ;  /* 0x0000000f0b087223 */ /* 0x000fc800000000ff */
[----:B------:R-:W-:-:S04]  /*19f0*/  FFMA R9, -R2, R8, R11 ;  /* 0x0000000802097223 */ /* 0x000fc8000000010b */
[----:B------:R-:W-:Y:S01]  /*1a00*/  FFMA R7, R15, R9, R8 ;  /* 0x000000090f077223 */ /* 0x000fe20000000008 */
[----:B--2---:R-:W-:Y:S06]  /*1a10*/  @!P0 BRA `(.L_x_49) ;  /* 0x0000000000108947 */ /* 0x004fec0003800000 */
[----:B------:R-:W-:Y:S02]  /*1a20*/  MOV R8, R11 ;  /* 0x0000000b00087202 */ /* 0x000fe40000000f00 */
[----:B------:R-:W-:Y:S02]  /*1a30*/  MOV R7, R2 ;  /* 0x0000000200077202 */ /* 0x000fe40000000f00 */
[----:B------:R-:W-:-:S07]  /*1a40*/  MOV R24, 0x1a60 ;  /* 0x00001a6000187802 */ /* 0x000fce0000000f00 */
[----:B0-----:R-:W-:Y:S05]  /*1a50*/  CALL.REL.NOINC `($__internal_1_$__cuda_sm3x_div_rn_noftz_f32_slowpath) ;  /* 0x0000002000ec7944 */ /* 0x001fea0003c00000 */
.L_x_49:
[----:B------:R-:W-:Y:S05]  /*1a60*/  BSYNC.RECONVERGENT B3 ;  /* 0x0000000000037941 */ /* 0x000fea0003800200 */
.L_x_48:
[----:B------:R-:W1:Y:S01]  /*1a70*/  MUFU.RCP R9, R2 ;  /* 0x0000000200097308 */ /* 0x000e620000001000 */
[----:B------:R-:W-:Y:S01]  /*1a80*/  BSSY.RECONVERGENT B3, `(.L_x_50) ;  /* 0x000000d000037945 */ /* 0x000fe20003800200 */
[----:B------:R-:W-:-:S06]  /*1a90*/  MOV R20, R7 ;  /* 0x0000000700147202 */ /* 0x000fcc0000000f00 */
        /* <DEDUP_REMOVED lines=11> */
.L_x_51:
[----:B------:R-:W-:Y:S05]  /*1b50*/  BSYNC.RECONVERGENT B3 ;  /* 0x0000000000037941 */ /* 0x000fea0003800200 */
.L_x_50:
[----:B------:R1:W5:Y:S04]  /*1b60*/  LDG.E R15, desc[UR10][R36.64+0x10] ;  /* 0x0000100a240f7981 */ /* 0x000368000c1e1900 */
[----:B------:R1:W5:Y:S04]  /*1b70*/  LDG.E R16, desc[UR10][R36.64+0x14] ;  /* 0x0000140a24107981 */ /* 0x000368000c1e1900 */
[----:B------:R1:W5:Y:S01]  /*1b80*/  LDG.E R17, desc[UR10][R36.64+0x18] ;  /* 0x0000180a24117981 */ /* 0x000362000c1e1900 */
[----:B------:R-:W-:Y:S01]  /*1b90*/  HFMA2 R19, -RZ, RZ, 0, 5.9604644775390625e-08 ;  /* 0x00000001ff137431 */ /* 0x000fe200000001ff */
[----:B------:R-:W-:-:S02]  /*1ba0*/  MOV R23, R7 ;  /* 0x0000000700177202 */ /* 0x000fc40000000f00 */
[----:B------:R-:W-:-:S07]  /*1bb0*/  MOV R18, R13 ;  /* 0x0000000d00127202 */ /* 0x000fce0000000f00 */
.L_x_36:
[----:B------:R-:W-:Y:S05]  /*1bc0*/  BSYNC.RECONVERGENT B2 ;  /* 0x0000000000027941 */ /* 0x000fea0003800200 */
.L_x_35:
[----:B------:R-:W-:Y:S05]  /*1bd0*/  WARPSYNC.ALL ;  /* 0x0000000000007948 */ /* 0x000fea0003800000 */
[----:B01----:R-:W-:-:S04]  /*1be0*/  IADD3 R36, P0, PT, R36, 0x40, RZ ;  /* 0x0000004024247810 */ /* 0x003fc80007f1e0ff */
[----:B------:R-:W-:Y:S01]  /*1bf0*/  IADD3.X R37, PT, PT, RZ, R37, RZ, P0, !PT ;  /* 0x00000025ff257210 */ /* 0x000fe200007fe4ff */
[----:B------:R-:W-:Y:S08]  /*1c00*/  BRA.U UP0, `(.L_x_52) ;  /* 0xffffffed00d87547 */ /* 0x000ff0000b83ffff */
[----:B------:R-:W0:Y:S01]  /*1c10*/  LDCU UR6, c[0x0][0x398] ;  /* 0x00007300ff0677ac */ /* 0x000e220008000800 */
[----:B------:R-:W-:Y:S01]  /*1c20*/  UMOV UR5, URZ ;  /* 0x000000ff00057c82 */ /* 0x000fe20008000000 */
[----:B0-----:R-:W-:-:S12]  /*1c30*/  ULOP3.LUT UR4, UR6, 0x7ffffffe, URZ, 0xc0, !UPT ;  /* 0x7ffffffe06047892 */ /* 0x001fd8000f8ec0ff */
.L_x_17:
[----:B------:R-:W-:-:S04]  /*1c40*/  ULOP3.LUT UR6, UR6, 0x1, URZ, 0xc0, !UPT ;  /* 0x0000000106067892 */ /* 0x000fc8000f8ec0ff */
[----:B------:R-:W-:-:S09]  /*1c50*/  UISETP.NE.U32.AND UP0, UPT, UR6, 0x1, UPT ;  /* 0x000000010600788c */ /* 0x000fd2000bf05070 */
[----:B------:R-:W-:Y:S05]  /*1c60*/  BRA.U UP0, `(.L_x_53) ;  /* 0x00000009001c7547 */ /* 0x000fea000b800000 */
[----:B------:R-:W0:Y:S02]  /*1c70*/  LDCU.64 UR6, c[0x0][0x390] ;  /* 0x00007200ff0677ac */ /* 0x000e240008000a00 */
[----:B0-----:R-:W-:-:S04]  /*1c80*/  ULEA UR6, UP0, UR4, UR6, 0x5 ;  /* 0x0000000604067291 */ /* 0x001fc8000f8028ff */
[----:B------:R-:W-:Y:S02]  /*1c90*/  ULEA.HI.X UR4, UR4, UR7, UR5, 0x5, UP0 ;  /* 0x0000000704047291 */ /* 0x000fe400080f2c05 */
[----:B------:R-:W-:-:S04]  /*1ca0*/  MOV R36, UR6 ;  /* 0x0000000600247c02 */ /* 0x000fc80008000f00 */
[----:B------:R-:W-:-:S05]  /*1cb0*/  MOV R37, UR4 ;  /* 0x0000000400257c02 */ /* 0x000fca0008000f00 */
        /* <DEDUP_REMOVED lines=25> */
[----:B-----5:R-:W-:Y:S05]  /*1e50*/  CALL.REL.NOINC `($__internal_0_$__cuda_sm20_sqrt_rn_f32_slowpath) ;  /* 0x0000001c00987944 */ /* 0x020fea0003c00000 */
[----:B------:R-:W-:Y:S01]  /*1e60*/  MOV R14, R24 ;  /* 0x00000018000e7202 */ /* 0x000fe20000000f00 */
[----:B------:R-:W-:Y:S06]  /*1e70*/  BRA `(.L_x_57) ;  /* 0x0000000000107947 */ /* 0x000fec0003800000 */
.L_x_56:
[----:B-1----:R-:W-:Y:S01]  /*1e80*/  FMUL.FTZ R14, R7, R8 ;  /* 0x00000008070e7220 */ /* 0x002fe20000410000 */
[----:B------:R-:W-:-:S03]  /*1e90*/  FMUL.FTZ R8, R8, 0.5 ;  /* 0x3f00000008087820 */ /* 0x000fc60000410000 */
[----:B------:R-:W-:-:S04]  /*1ea0*/  FFMA R7, -R14, R14, R7 ;  /* 0x0000000e0e077223 */ /* 0x000fc80000000107 */
[----:B------:R-:W-:-:S07]  /*1eb0*/  FFMA R14, R7, R8, R14 ;  /* 0x00000008070e7223 */ /* 0x000fce000000000e */
.L_x_57:
[----:B------:R-:W-:Y:S05]  /*1ec0*/  BSYNC.RECONVERGENT B0 ;  /* 0x0000000000007941 */ /* 0x000fea0003800200 */
.L_x_55:
        /* <DEDUP_REMOVED lines=13> */
[----:B-----5:R-:W-:Y:S05]  /*1fa0*/  CALL.REL.NOINC `($__internal_1_$__cuda_sm3x_div_rn_noftz_f32_slowpath) ;  /* 0x0000001c00987944 */ /* 0x020fea0003c00000 */
.L_x_59:
[----:B------:R-:W-:Y:S05]  /*1fb0*/  BSYNC.RECONVERGENT B3 ;  /* 0x0000000000037941 */ /* 0x000fea0003800200 */
.L_x_58:
        /* <DEDUP_REMOVED lines=19> */
.L_x_63:
[----:B------:R-:W-:Y:S05]  /*20f0*/  BSYNC.RECONVERGENT B4 ;  /* 0x0000000000047941 */ /* 0x000fea0003800200 */
.L_x_62:
[----:B------:R-:W-:-:S04]  /*2100*/  FSETP.GT.AND P0, PT, R7, R18, PT ;  /* 0x000000120700720b */ /* 0x000fc80003f04000 */
[----:B------:R-:W-:-:S13]  /*2110*/  FSETP.LT.OR P0, PT, R7, 0.0010000000474974513054, P0 ;  /* 0x3a83126f0700780b */ /* 0x000fda0000701400 */
[----:B------:R-:W-:Y:S05]  /*2120*/  @P0 BREAK.RELIABLE B3 ;  /* 0x0000000000030942 */ /* 0x000fea0003800100 */
[----:B------:R-:W-:Y:S05]  /*2130*/  @P0 BRA `(.L_x_54) ;  /* 0x0000000000e40947 */ /* 0x000fea0003800000 */
[----:B------:R-:W-:-:S07]  /*2140*/  MOV R13, R7 ;  /* 0x00000007000d7202 */ /* 0x000fce0000000f00 */
.L_x_61:
[----:B------:R-:W-:Y:S05]  /*2150*/  BSYNC.RELIABLE B3 ;  /* 0x0000000000037941 */ /* 0x000fea0003800100 */
.L_x_60:
[----:B------:R-:W0:Y:S01]  /*2160*/  MUFU.RCP R7, R2 ;  /* 0x0000000200077308 */ /* 0x000e220000001000 */
[-C--:B------:R-:W-:Y:S01]  /*2170*/  FFMA R3, R5, R13.reuse, 13 ;  /* 0x4150000005037423 */ /* 0x080fe2000000000d */
[----:B------:R-:W-:Y:S03]  /*2180*/  BSSY.RECONVERGENT B3, `(.L_x_64) ;  /* 0x0000010000037945 */ /* 0x000fe60003800200 */
[----:B------:R-:W-:Y:S01]  /*2190*/  FADD R8, -R12, R3 ;  /* 0x000000030c087221 */ /* 0x000fe20000000100 */
[----:B------:R-:W-:-:S03]  /*21a0*/  FFMA R3, R4, R13, -15 ;  /* 0xc170000004037423 */ /* 0x000fc6000000000d */
[----:B------:R-:W1:Y:S01]  /*21b0*/  FCHK P0, R8, R2 ;  /* 0x0000000208007302 */ /* 0x000e620000000000 */
[----:B------:R-:W-:Y:S01]  /*21c0*/  FADD R3, -R10, R3 ;  /* 0x000000030a037221 */ /* 0x000fe20000000100 */
[----:B0-----:R-:W-:-:S04]  /*21d0*/  FFMA R0, -R2, R7, 1 ;  /* 0x3f80000002007423 */ /* 0x001fc80000000107 */
[----:B------:R-:W-:Y:S01]  /*21e0*/  FFMA R7, R7, R0, R7 ;  /* 0x0000000007077223 */ /* 0x000fe20000000007 */
[----:B------:R-:W-:-:S03]  /*21f0*/  FFMA R0, R6, R13, 2 ;  /* 0x4000000006007423 */ /* 0x000fc6000000000d */
[----:B------:R-:W-:Y:S01]  /*2200*/  FFMA R12, R8, R7, RZ ;  /* 0x00000007080c7223 */ /* 0x000fe200000000ff */
[----:B------:R-:W-:-:S03]  /*2210*/  FADD R11, -R11, R0 ;  /* 0x000000000b0b7221 */ /* 0x000fc60000000100 */
[----:B------:R-:W-:-:S04]  /*2220*/  FFMA R9, -R2, R12, R8 ;  /* 0x0000000c02097223 */ /* 0x000fc80000000108 */
[----:B------:R-:W-:Y:S01]  /*2230*/  FFMA R7, R7, R9, R12 ;  /* 0x0000000907077223 */ /* 0x000fe2000000000c */
[----:B-1----:R-:W-:Y:S06]  /*2240*/  @!P0 BRA `(.L_x_65) ;  /* 0x00000000000c8947 */ /* 0x002fec0003800000 */
[----:B------:R-:W-:Y:S02]  /*2250*/  MOV R7, R2 ;  /* 0x0000000200077202 */ /* 0x000fe40000000f00 */
[----:B------:R-:W-:-:S07]  /*2260*/  MOV R24, 0x2280 ;  /* 0x0000228000187802 */ /* 0x000fce0000000f00 */
[----:B-----5:R-:W-:Y:S05]  /*2270*/  CALL.REL.NOINC `($__internal_1_$__cuda_sm3x_div_rn_noftz_f32_slowpath) ;  /* 0x0000001800e47944 */ /* 0x020fea0003c00000 */
.L_x_65:
[----:B------:R-:W-:Y:S05]  /*2280*/  BSYNC.RECONVERGENT B3 ;  /* 0x0000000000037941 */ /* 0x000fea0003800200 */
.L_x_64:
[----:B------:R-:W0:Y:S01]  /*2290*/  MUFU.RCP R9, R2 ;  /* 0x0000000200097308 */ /* 0x000e220000001000 */
[----:B------:R-:W-:Y:S01]  /*22a0*/  BSSY.RECONVERGENT B3, `(.L_x_66) ;  /* 0x000000d000037945 */ /* 0x000fe20003800200 */
[----:B------:R-:W-:-:S06]  /*22b0*/  MOV R21, R7 ;  /* 0x0000000700157202 */ /* 0x000fcc0000000f00 */
[----:B------:R-:W1:Y:S01]  /*22c0*/  FCHK P0, R11, R2 ;  /* 0x000000020b007302 */ /* 0x000e620000000000 */
[----:B0-----:R-:W-:-:S04]  /*22d0*/  FFMA R0, -R2, R9, 1 ;  /* 0x3f80000002007423 */ /* 0x001fc80000000109 */
[----:B-----5:R-:W-:-:S04]  /*22e0*/  FFMA R15, R9, R0, R9 ;  /* 0x00000000090f7223 */ /* 0x020fc80000000009 */
        /* <DEDUP_REMOVED lines=8> */
.L_x_67:
[----:B------:R-:W-:Y:S05]  /*2370*/  BSYNC.RECONVERGENT B3 ;  /* 0x0000000000037941 */ /* 0x000fea0003800200 */
.L_x_66:
        /* <DEDUP_REMOVED lines=14> */
.L_x_69:
[----:B------:R-:W-:Y:S05]  /*2460*/  BSYNC.RECONVERGENT B3 ;  /* 0x0000000000037941 */ /* 0x000fea0003800200 */
.L_x_68:
[----:B------:R0:W5:Y:S04]  /*2470*/  LDG.E R15, desc[UR10][R36.64+0x10] ;  /* 0x0000100a240f7981 */ /* 0x000168000c1e1900 */
[----:B------:R0:W5:Y:S04]  /*2480*/  LDG.E R16, desc[UR10][R36.64+0x14] ;  /* 0x0000140a24107981 */ /* 0x000168000c1e1900 */
[----:B------:R0:W5:Y:S01]  /*2490*/  LDG.E R17, desc[UR10][R36.64+0x18] ;  /* 0x0000180a24117981 */ /* 0x000162000c1e1900 */
[----:B------:R-:W-:Y:S01]  /*24a0*/  HFMA2 R19, -RZ, RZ, 0, 5.9604644775390625e-08 ;  /* 0x00000001ff137431 */ /* 0x000fe200000001ff */
[----:B------:R-:W-:-:S02]  /*24b0*/  MOV R23, R7 ;  /* 0x0000000700177202 */ /* 0x000fc40000000f00 */
[----:B------:R-:W-:-:S07]  /*24c0*/  MOV R18, R13 ;  /* 0x0000000d00127202 */ /* 0x000fce0000000f00 */
.L_x_54:
[----:B------:R-:W-:Y:S05]  /*24d0*/  BSYNC.RECONVERGENT B2 ;  /* 0x0000000000027941 */ /* 0x000fea0003800200 */
.L_x_53:
[----:B------:R-:W-:-:S04]  /*24e0*/  LOP3.LUT P0, RZ, R19, 0xff, RZ, 0xc0, !PT ;  /* 0x000000ff13ff7812 */ /* 0x000fc8000780c0ff */
[----:B------:R-:W-:-:S13]  /*24f0*/  PLOP3.LUT P0, PT, P0, PT, PT, 0x8, 0x80 ;  /* 0x000000000080781c */ /* 0x000fda000070e170 */
.L_x_16:
[----:B------:R-:W-:Y:S04]  /*2500*/  BSSY.RECONVERGENT B2, `(.L_x_70) ;  /* 0x0000148000027945 */ /* 0x000fe80003800200 */
[----:B------:R-:W-:Y:S05]  /*2510*/  @P0 BRA `(.L_x_71) ;  /* 0x0000001400000947 */ /* 0x000fea0003800000 */
[C---:B------:R-:W-:Y:S01]  /*2520*/  FMUL R0, R6.reuse, R6 ;  /* 0x0000000606007220 */ /* 0x040fe20000400000 */
[----:B------:R-:W-:Y:S01]  /*2530*/  BSSY.RECONVERGENT B0, `(.L_x_72) ;  /* 0x0000012000007945 */ /* 0x000fe20003800200 */
[CC--:B------:R-:W-:Y:S01]  /*2540*/  FFMA R14, R5.reuse, R18.reuse, 13 ;  /* 0x41500000050e7423 */ /* 0x0c0fe20000000012 */
[-C--:B------:R-:W-:Y:S01]  /*2550*/  FFMA R13, R6, R18.reuse, 2 ;  /* 0x40000000060d7423 */ /* 0x080fe20000000012 */
[----:B------:R-:W-:Y:S01]  /*2560*/  FFMA R3, R5, R5, R0 ;  /* 0x0000000505037223 */ /* 0x000fe20000000000 */
[----:B------:R-:W-:-:S03]  /*2570*/  FFMA R12, R4, R18, -15 ;  /* 0xc1700000040c7423 */ /* 0x000fc60000000012 */
[----:B------:R-:W-:-:S04]  /*2580*/  FFMA R7, R4, R4, R3 ;  /* 0x0000000404077223 */ /* 0x000fc80000000003 */
[----:B------:R1:W2:Y:S01]  /*2590*/  MUFU.RSQ R2, R7 ;  /* 0x0000000700027308 */ /* 0x0002a20000001400 */
[----:B------:R-:W-:-:S04]  /*25a0*/  IADD3 R0, PT, PT, R7, -0xd000000, RZ ;  /* 0xf300000007007810 */ /* 0x000fc80007ffe0ff */
[----:B------:R-:W-:-:S13]  /*25b0*/  ISETP.GT.U32.AND P0, PT, R0, 0x727fffff, PT ;  /* 0x727fffff0000780c */ /* 0x000fda0003f04070 */
[----:B-12---:R-:W-:Y:S05]  /*25c0*/  @!P0 BRA `(.L_x_73) ;  /* 0x0000000000108947 */ /* 0x006fea0003800000 */
[----:B------:R-:W-:-:S07]  /*25d0*/  MOV R8, 0x25f0 ;  /* 0x000025f000087802 */ /* 0x000fce0000000f00 */
[----:B0----5:R-:W-:Y:S05]  /*25e0*/  CALL.REL.NOINC `($__internal_0_$__cuda_sm20_sqrt_rn_f32_slowpath) ;  /* 0x0000001400b47944 */ /* 0x021fea0003c00000 */
[----:B------:R-:W-:Y:S01]  /*25f0*/  MOV R3, R24 ;  /* 0x0000001800037202 */ /* 0x000fe20000000f00 */
[----:B------:R-:W-:Y:S06]  /*2600*/  BRA `(.L_x_74) ;  /* 0x0000000000107947 */ /* 0x000fec0003800000 */
.L_x_73:
[----:B------:R-:W-:Y:S01]  /*2610*/  FMUL.FTZ R3, R7, R2 ;  /* 0x0000000207037220 */ /* 0x000fe20000410000 */
[----:B------:R-:W-:-:S03]  /*2620*/  FMUL.FTZ R2, R2, 0.5 ;  /* 0x3f00000002027820 */ /* 0x000fc60000410000 */
[----:B------:R-:W-:-:S04]  /*2630*/  FFMA R0, -R3, R3, R7 ;  /* 0x0000000303007223 */ /* 0x000fc80000000107 */
[----:B------:R-:W-:-:S07]  /*2640*/  FFMA R3, R0, R2, R3 ;  /* 0x0000000200037223 */ /* 0x000fce0000000003 */
.L_x_74:
[----:B------:R-:W-:Y:S05]  /*2650*/  BSYNC.RECONVERGENT B0 ;  /* 0x0000000000007941 */ /* 0x000fea0003800200 */
.L_x_72:
[----:B------:R-:W-:Y:S01]  /*2660*/  FSETP.GT.AND P0, PT, R3, RZ, PT ;  /* 0x000000ff0300720b */ /* 0x000fe20003f04000 */
[----:B------:R-:W-:-:S12]  /*2670*/  BSSY.RECONVERGENT B3, `(.L_x_75) ;  /* 0x000002f000037945 */ /* 0x000fd80003800200 */
[----:B------:R-:W-:Y:S05]  /*2680*/  @!P0 BRA `(.L_x_76) ;  /* 0x0000000000b48947 */ /* 0x000fea0003800000 */
[----:B------:R-:W1:Y:S01]  /*2690*/  MUFU.RCP R0, R3 ;  /* 0x0000000300007308 */ /* 0x000e620000001000 */
[----:B------:R-:W-:Y:S07]  /*26a0*/  BSSY.RECONVERGENT B4, `(.L_x_77) ;  /* 0x000000c000047945 */ /* 0x000fee0003800200 */
[----:B------:R-:W2:Y:S01]  /*26b0*/  FCHK P0, R5, R3 ;  /* 0x0000000305007302 */ /* 0x000ea20000000000 */
[----:B-1----:R-:W-:-:S04]  /*26c0*/  FFMA R7, R0, -R3, 1 ;  /* 0x3f80000000077423 */ /* 0x002fc80000000803 */
[----:B------:R-:W-:-:S04]  /*26d0*/  FFMA R0, R0, R7, R0 ;  /* 0x0000000700007223 */ /* 0x000fc80000000000 */
[----:B------:R-:W-:-:S04]  /*26e0*/  FFMA R2, R5, R0, RZ ;  /* 0x0000000005027223 */ /* 0x000fc800000000ff */
[----:B------:R-:W-:-:S04]  /*26f0*/  FFMA R7, R2, -R3, R5 ;  /* 0x8000000302077223 */ /* 0x000fc80000000005 */
[----:B------:R-:W-:Y:S01]  /*2700*/  FFMA R7, R0, R7, R2 ;  /* 0x0000000700077223 */ /* 0x000fe20000000002 */
[----:B--2---:R-:W-:Y:S06]  /*2710*/  @!P0 BRA `(.L_x_78) ;  /* 0x0000000000108947 */ /* 0x004fec0003800000 */
[----:B------:R-:W-:Y:S02]  /*2720*/  MOV R8, R5 ;  /* 0x0000000500087202 */ /* 0x000fe40000000f00 */
[----:B------:R-:W-:Y:S02]  /*2730*/  MOV R7, R3 ;  /* 0x0000000300077202 */ /* 0x000fe40000000f00 */
[----:B------:R-:W-:-:S07]  /*2740*/  MOV R24, 0x2760 ;  /* 0x0000276000187802 */ /* 0x000fce0000000f00 */
[----:B0----5:R-:W-:Y:S05]  /*2750*/  CALL.REL.NOINC `($__internal_1_$__cuda_sm3x_div_rn_noftz_f32_slowpath) ;  /* 0x0000001400ac7944 */ /* 0x021fea0003c00000 */
.L_x_78:
[----:B------:R-:W-:Y:S05]  /*2760*/  BSYNC.RECONVERGENT B4 ;  /* 0x0000000000047941 */ /* 0x000fea0003800200 */
.L_x_77:
[----:B------:R-:W1:Y:S01]  /*2770*/  MUFU.RCP R0, R3 ;  /* 0x0000000300007308 */ /* 0x000e620000001000 */
[----:B------:R-:W-:Y:S07]  /*2780*/  BSSY.RECONVERGENT B4, `(.L_x_79) ;  /* 0x000000d000047945 */ /* 0x000fee0003800200 */
[----:B------:R-:W2:Y:S01]  /*2790*/  FCHK P0, R6, R3 ;  /* 0x0000000306007302 */ /* 0x000ea20000000000 */
[----:B-1----:R-:W-:-:S04]  /*27a0*/  FFMA R5, R0, -R3, 1 ;  /* 0x3f80000000057423 */ /* 0x002fc80000000803 */
[----:B------:R-:W-:Y:S01]  /*27b0*/  FFMA R2, R0, R5, R0 ;  /* 0x0000000500027223 */ /* 0x000fe20000000000 */
[----:B------:R-:W-:-:S03]  /*27c0*/  MOV R5, R7 ;  /* 0x0000000700057202 */ /* 0x000fc60000000f00 */
        /* <DEDUP_REMOVED lines=8> */
.L_x_80:
[----:B------:R-:W-:Y:S05]  /*2850*/  BSYNC.RECONVERGENT B4 ;  /* 0x0000000000047941 */ /* 0x000fea0003800200 */
.L_x_79:
[----:B------:R-:W1:Y:S01]  /*2860*/  MUFU.RCP R0, R3 ;  /* 0x0000000300007308 */ /* 0x000e620000001000 */
[----:B------:R-:W-:Y:S01]  /*2870*/  BSSY.RECONVERGENT B4, `(.L_x_81) ;  /* 0x000000d000047945 */ /* 0x000fe20003800200 */
[----:B------:R-:W-:-:S06]  /*2880*/  MOV R6, R7 ;  /* 0x0000000700067202 */ /* 0x000fcc0000000f00 */
        /* <DEDUP_REMOVED lines=11> */
.L_x_82:
[----:B------:R-:W-:Y:S05]  /*2940*/  BSYNC.RECONVERGENT B4 ;  /* 0x0000000000047941 */ /* 0x000fea0003800200 */
.L_x_81:
[----:B------:R-:W-:-:S07]  /*2950*/  MOV R4, R7 ;  /* 0x0000000700047202 */ /* 0x000fce0000000f00 */
.L_x_76:
[----:B------:R-:W-:Y:S05]  /*2960*/  BSYNC.RECONVERGENT B3 ;  /* 0x0000000000037941 */ /* 0x000fea0003800200 */
.L_x_75:
[----:B------:R-:W1:Y:S02]  /*2970*/  LDCU UR5, c[0x0][0x3a8] ;  /* 0x00007500ff0577ac */ /* 0x000e640008000800 */
[----:B-1----:R-:W-:-:S09]  /*2980*/  UISETP.GE.AND UP0, UPT, UR5, 0x1, UPT ;  /* 0x000000010500788c */ /* 0x002fd2000bf06270 */
[----:B------:R-:W-:Y:S05]  /*2990*/  BRA.U !UP0, `(.L_x_83) ;  /* 0x0000000d08d07547 */ /* 0x000fea000b800000 */
[----:B------:R-:W1:Y:S02]  /*29a0*/  LDCU.64 UR6, c[0x0][0x3a0] ;  /* 0x00007400ff0677ac */ /* 0x000e640008000a00 */
[----:B-1----:R-:W-:Y:S02]  /*29b0*/  UIADD3 UR4, UP0, UPT, UR6, 0xc, URZ ;  /* 0x0000000c06047890 */ /* 0x002fe4000ff1e0ff */
[----:B------:R-:W-:Y:S02]  /*29c0*/  UIADD3 UR6, UPT, UPT, -UR5, URZ, URZ ;  /* 0x000000ff05067290 */ /* 0x000fe4000fffe1ff */
[----:B------:R-:W-:Y:S02]  /*29d0*/  UIADD3.X UR5, UPT, UPT, URZ, UR7, URZ, UP0, !UPT ;  /* 0x00000007ff057290 */ /* 0x000fe400087fe4ff */
[----:B------:R-:W-:Y:S02]  /*29e0*/  MOV R18, UR4 ;  /* 0x0000000400127c02 */ /* 0x000fe40008000f00 */
[----:B------:R-:W-:-:S02]  /*29f0*/  MOV R11, UR6 ;  /* 0x00000006000b7c02 */ /* 0x000fc40008000f00 */
[----:B------:R-:W-:-:S07]  /*2a00*/  MOV R19, UR5 ;  /* 0x0000000500137c02 */ /* 0x000fce0008000f00 */
.L_x_108:
[----:B------:R-:W2:Y:S04]  /*2a10*/  LDG.E R0, desc[UR10][R18.64+-0x8] ;  /* 0xfffff80a12007981 */ /* 0x000ea8000c1e1900 */
[----:B------:R-:W3:Y:S04]  /*2a20*/  LDG.E R3, desc[UR10][R18.64+-0xc] ;  /* 0xfffff40a12037981 */ /* 0x000ee8000c1e1900 */
[----:B------:R-:W4:Y:S01]  /*2a30*/  LDG.E R29, desc[UR10][R18.64+-0x4] ;  /* 0xfffffc0a121d7981 */ /* 0x000f22000c1e1900 */
[----:B------:R-:W-:Y:S01]  /*2a40*/  BSSY.RECONVERGENT B0, `(.L_x_84) ;  /* 0x0000014000007945 */ /* 0x000fe20003800200 */
[----:B--2---:R-:W-:Y:S01]  /*2a50*/  FADD R31, -R13, R0 ;  /* 0x000000000d1f7221 */ /* 0x004fe20000000100 */
[----:B---3--:R-:W-:-:S03]  /*2a60*/  FADD R0, -R14, R3 ;  /* 0x000000030e007221 */ /* 0x008fc60000000100 */
[----:B------:R-:W-:Y:S01]  /*2a70*/  FMUL R3, R31, R31 ;  /* 0x0000001f1f037220 */ /* 0x000fe20000400000 */
[----:B----4-:R-:W-:-:S03]  /*2a80*/  FADD R29, -R12, R29 ;  /* 0x0000001d0c1d7221 */ /* 0x010fc60000000100 */
[----:B------:R-:W-:-:S04]  /*2a90*/  FFMA R2, R0, R0, R3 ;  /* 0x0000000000027223 */ /* 0x000fc80000000003 */
[----:B------:R-:W-:-:S04]  /*2aa0*/  FFMA R3, R29, R29, R2 ;  /* 0x0000001d1d037223 */ /* 0x000fc80000000002 */
[----:B------:R1:W2:Y:S01]  /*2ab0*/  MUFU.RSQ R8, R3 ;  /* 0x0000000300087308 */ /* 0x0002a20000001400 */
[----:B------:R-:W-:-:S04]  /*2ac0*/  IADD3 R2, PT, PT, R3, -0xd000000, RZ ;  /* 0xf300000003027810 */ /* 0x000fc80007ffe0ff */
[----:B------:R-:W-:-:S13]  /*2ad0*/  ISETP.GT.U32.AND P0, PT, R2, 0x727fffff, PT ;  /* 0x727fffff0200780c */ /* 0x000fda0003f04070 */
[----:B-12---:R-:W-:Y:S05]  /*2ae0*/  @!P0 BRA `(.L_x_85) ;  /* 0x0000000000148947 */ /* 0x006fea0003800000 */
[----:B------:R-:W-:Y:S02]  /*2af0*/  MOV R7, R3 ;  /* 0x0000000300077202 */ /* 0x000fe40000000f00 */
[----:B------:R-:W-:-:S07]  /*2b00*/  MOV R8, 0x2b20 ;  /* 0x00002b2000087802 */ /* 0x000fce0000000f00 */
[----:B0----5:R-:W-:Y:S05]  /*2b10*/  CALL.REL.NOINC `($__internal_0_$__cuda_sm20_sqrt_rn_f32_slowpath) ;  /* 0x0000001000687944 */ /* 0x021fea0003c00000 */
[----:B------:R-:W-:Y:S01]  /*2b20*/  MOV R2, R24 ;  /* 0x0000001800027202 */ /* 0x000fe20000000f00 */
[----:B------:R-:W-:Y:S06]  /*2b30*/  BRA `(.L_x_86) ;  /* 0x0000000000107947 */ /* 0x000fec0003800000 */
.L_x_85:
[----:B------:R-:W-:Y:S01]  /*2b40*/  FMUL.FTZ R2, R3, R8 ;  /* 0x0000000803027220 */ /* 0x000fe20000410000 */
[----:B------:R-:W-:-:S03]  /*2b50*/  FMUL.FTZ R7, R8, 0.5 ;  /* 0x3f00000008077820 */ /* 0x000fc60000410000 */
[----:B------:R-:W-:-:S04]  /*2b60*/  FFMA R3, -R2, R2, R3 ;  /* 0x0000000202037223 */ /* 0x000fc80000000103 */
[----:B------:R-:W-:-:S07]  /*2b70*/  FFMA R2, R3, R7, R2 ;  /* 0x0000000703027223 */ /* 0x000fce0000000002 */
.L_x_86:
[----:B------:R-:W-:Y:S05]  /*2b80*/  BSYNC.RECONVERGENT B0 ;  /* 0x0000000000007941 */ /* 0x000fea0003800200 */
.L_x_84:
        /* <DEDUP_REMOVED lines=16> */
.L_x_90:
[----:B------:R-:W-:Y:S05]  /*2c90*/  BSYNC.RECONVERGENT B4 ;  /* 0x0000000000047941 */ /* 0x000fea0003800200 */
.L_x_89:
        /* <DEDUP_REMOVED lines=14> */
.L_x_92:
[----:B------:R-:W-:Y:S05]  /*2d80*/  BSYNC.RECONVERGENT B4 ;  /* 0x0000000000047941 */ /* 0x000fea0003800200 */
.L_x_91:
        /* <DEDUP_REMOVED lines=14> */
.L_x_94:
[----:B------:R-:W-:Y:S05]  /*2e70*/  BSYNC.RECONVERGENT B4 ;  /* 0x0000000000047941 */ /* 0x000fea0003800200 */
.L_x_93:
[----:B------:R-:W-:-:S07]  /*2e80*/  MOV R29, R7 ;  /* 0x00000007001d7202 */ /* 0x000fce0000000f00 */
.L_x_88:
[----:B------:R-:W-:Y:S05]  /*2e90*/  BSYNC.RECONVERGENT B3 ;  /* 0x0000000000037941 */ /* 0x000fea0003800200 */
.L_x_87:
[----:B------:R-:W2:Y:S04]  /*2ea0*/  LDG.E R10, desc[UR10][R18.64+0xc] ;  /* 0x00000c0a120a7981 */ /* 0x000ea8000c1e1900 */
[----:B------:R-:W3:Y:S04]  /*2eb0*/  LDG.E R9, desc[UR10][R18.64] ;  /* 0x0000000a12097981 */ /* 0x000ee8000c1e1900 */
[----:B------:R-:W4:Y:S04]  /*2ec0*/  LDG.E R8, desc[UR10][R18.64+0x4] ;  /* 0x0000040a12087981 */ /* 0x000f28000c1e1900 */
[----:B------:R-:W4:Y:S01]  /*2ed0*/  LDG.E R7, desc[UR10][R18.64+0x8] ;  /* 0x0000080a12077981 */ /* 0x000f22000c1e1900 */
[C---:B------:R-:W-:Y:S01]  /*2ee0*/  FADD R3, R31.reuse, -R6 ;  /* 0x800000061f037221 */ /* 0x040fe20000000000 */
[----:B------:R-:W-:Y:S01]  /*2ef0*/  FMUL R31, R31, R20 ;  /* 0x000000141f1f7220 */ /* 0x000fe20000400000 */
[C---:B------:R-:W-:Y:S01]  /*2f00*/  FADD R2, R0.reuse, -R5 ;  /* 0x8000000500027221 */ /* 0x040fe20000000000 */
[----:B------:R-:W-:Y:S01]  /*2f10*/  BSSY.RECONVERGENT B0, `(.L_x_95) ;  /* 0x0000019000007945 */ /* 0x000fe20003800200 */
[----:B------:R-:W-:Y:S01]  /*2f20*/  FMUL R33, R3, R3 ;  /* 0x0000000303217220 */ /* 0x000fe20000400000 */
[----:B------:R-:W-:Y:S01]  /*2f30*/  FFMA R24, R0, R21, R31 ;  /* 0x0000001500187223 */ /* 0x000fe2000000001f */
[----:B------:R-:W-:-:S02]  /*2f40*/  FADD R0, R29, -R4 ;  /* 0x800000041d007221 */ /* 0x000fc40000000000 */
[----:B------:R-:W-:Y:S01]  /*2f50*/  FFMA R33, R2, R2, R33 ;  /* 0x0000000202217223 */ /* 0x000fe20000000021 */
[----:B------:R-:W-:-:S03]  /*2f60*/  FFMA R29, R29, R23, R24 ;  /* 0x000000171d1d7223 */ /* 0x000fc60000000018 */
[----:B------:R-:W-:Y:S02]  /*2f70*/  FFMA R24, R0, R0, R33 ;  /* 0x0000000000187223 */ /* 0x000fe40000000021 */
[----:B------:R-:W-:Y:S02]  /*2f80*/  FMNMX R29, RZ, R29, !PT ;  /* 0x0000001dff1d7209 */ /* 0x000fe40007800000 */
[----:B------:R1:W0:Y:S01]  /*2f90*/  MUFU.RSQ R33, R24 ;  /* 0x0000001800217308 */ /* 0x0002220000001400 */
[----:B------:R-:W-:-:S04]  /*2fa0*/  IADD3 R26, PT, PT, R24, -0xd000000, RZ ;  /* 0xf3000000181a7810 */ /* 0x000fc80007ffe0ff */
[----:B------:R-:W-:Y:S01]  /*2fb0*/  ISETP.GT.U32.AND P0, PT, R26, 0x727fffff, PT ;  /* 0x727fffff1a00780c */ /* 0x000fe20003f04070 */
[----:B--2---:R-:W-:-:S04]  /*2fc0*/  FMUL R31, R29, R10 ;  /* 0x0000000a1d1f7220 */ /* 0x004fc80000400000 */
[C---:B---3--:R-:W-:Y:S01]  /*2fd0*/  FFMA R29, R31.reuse, R9, R30 ;  /* 0x000000091f1d7223 */ /* 0x048fe2000000001e */
[C---:B----4-:R-:W-:Y:S01]  /*2fe0*/  FFMA R27, R31.reuse, R8, R27 ;  /* 0x000000081f1b7223 */ /* 0x050fe2000000001b */
[----:B------:R-:W-:-:S06]  /*2ff0*/  FFMA R31, R31, R7, R28 ;  /* 0x000000071f1f7223 */ /* 0x000fcc000000001c */
[----:B01----:R-:W-:Y:S05]  /*3000*/  @!P0 BRA `(.L_x_96) ;  /* 0x0000000000148947 */ /* 0x003fea0003800000 */
[----:B------:R-:W-:Y:S02]  /*3010*/  MOV R7, R24 ;  /* 0x0000001800077202 */ /* 0x000fe40000000f00 */
[----:B------:R-:W-:-:S07]  /*3020*/  MOV R8, 0x3040 ;  /* 0x0000304000087802 */ /* 0x000fce0000000f00 */
[----:B-----5:R-:W-:Y:S05]  /*3030*/  CALL.REL.NOINC `($__internal_0_$__cuda_sm20_sqrt_rn_f32_slowpath) ;  /* 0x0000000c00207944 */ /* 0x020fea0003c00000 */
[----:B------:R-:W-:Y:S01]  /*3040*/  MOV R37, R24 ;  /* 0x0000001800257202 */ /* 0x000fe20000000f00 */
[----:B------:R-:W-:Y:S06]  /*3050*/  BRA `(.L_x_97) ;  /* 0x0000000000107947 */ /* 0x000fec0003800000 */
.L_x_96:
[----:B------:R-:W-:Y:S01]  /*3060*/  FMUL.FTZ R37, R24, R33 ;  /* 0x0000002118257220 */ /* 0x000fe20000410000 */
[----:B------:R-:W-:-:S03]  /*3070*/  FMUL.FTZ R7, R33, 0.5 ;  /* 0x3f00000021077820 */ /* 0x000fc60000410000 */
[----:B------:R-:W-:-:S04]  /*3080*/  FFMA R24, -R37, R37, R24 ;  /* 0x0000002525187223 */ /* 0x000fc80000000118 */
[----:B------:R-:W-:-:S07]  /*3090*/  FFMA R37, R24, R7, R37 ;  /* 0x0000000718257223 */ /* 0x000fce0000000025 */
.L_x_97:
[----:B------:R-:W-:Y:S05]  /*30a0*/  BSYNC.RECONVERGENT B0 ;  /* 0x0000000000007941 */ /* 0x000fea0003800200 */
.L_x_95:
        /* <DEDUP_REMOVED lines=15> */
[----:B-----5:R-:W-:Y:S05]  /*31a0*/  CALL.REL.NOINC `($__internal_1_$__cuda_sm3x_div_rn_noftz_f32_slowpath) ;  /* 0x0000000c00187944 */ /* 0x020fea0003c00000 */
.L_x_101:
[----:B------:R-:W-:Y:S05]  /*31b0*/  BSYNC.RECONVERGENT B4 ;  /* 0x0000000000047941 */ /* 0x000fea0003800200 */
.L_x_100:
        /* <DEDUP_REMOVED lines=14> */
.L_x_103:
[----:B------:R-:W-:Y:S05]  /*32a0*/  BSYNC.RECONVERGENT B4 ;  /* 0x0000000000047941 */ /* 0x000fea0003800200 */
.L_x_102:
        /* <DEDUP_REMOVED lines=14> */
.L_x_105:
[----:B------:R-:W-:Y:S05]  /*3390*/  BSYNC.RECONVERGENT B4 ;  /* 0x0000000000047941 */ /* 0x000fea0003800200 */
.L_x_104:
[----:B------:R-:W-:-:S07]  /*33a0*/  MOV R0, R7 ;  /* 0x0000000700007202 */ /* 0x000fce0000000f00 */
.L_x_99:
[----:B------:R-:W-:Y:S05]  /*33b0*/  BSYNC.RECONVERGENT B3 ;  /* 0x0000000000037941 */ /* 0x000fea0003800200 */
.L_x_98:
[----:B------:R-:W-:Y:S01]  /*33c0*/  FMUL R3, R3, R20 ;  /* 0x0000001403037220 */ /* 0x000fe20000400000 */
[----:B------:R-:W-:Y:S01]  /*33d0*/  BSSY.RECONVERGENT B0, `(.L_x_106) ;  /* 0x0000048000007945 */ /* 0x000fe20003800200 */
[----:B------:R-:W-:Y:S02]  /*33e0*/  HFMA2 R28, -RZ, RZ, 1.875, 0 ;  /* 0x3f800000ff1c7431 */ /* 0x000fe400000001ff */
[----:B------:R-:W-:-:S04]  /*33f0*/  FFMA R3, R2, R21, R3 ;  /* 0x0000001502037223 */ /* 0x000fc80000000003 */
[----:B------:R-:W-:-:S05]  /*3400*/  FFMA R0, R0, R23, R3 ;  /* 0x0000001700007223 */ /* 0x000fca0000000003 */
[----:B------:R-:W-:-:S04]  /*3410*/  FMNMX R0, RZ, R0, !PT ;  /* 0x00000000ff007209 */ /* 0x000fc80007800000 */
[----:B------:R-:W-:-:S13]  /*3420*/  FSETP.NEU.AND P0, PT, R0, 1, PT ;  /* 0x3f8000000000780b */ /* 0x000fda0003f0d000 */
[----:B------:R-:W-:Y:S05]  /*3430*/  @!P0 BRA `(.L_x_107) ;  /* 0x0000000400048947 */ /* 0x000fea0003800000 */
[----:B------:R-:W-:-:S13]  /*3440*/  FSETP.NAN.AND P0, PT, |R0|, |R0|, PT ;  /* 0x400000000000720b */ /* 0x000fda0003f08200 */
[----:B------:R-:W-:Y:S01]  /*3450*/  @P0 FADD R28, R0, 32 ;  /* 0x42000000001c0421 */ /* 0x000fe20000000000 */
[----:B------:R-:W-:Y:S06]  /*3460*/  @P0 BRA `(.L_x_107) ;  /* 0x0000000000f80947 */ /* 0x000fec0003800000 */
[C---:B------:R-:W-:Y:S01]  /*3470*/  FMUL R3, |R0|.reuse, 16777216 ;  /* 0x4b80000000037820 */ /* 0x040fe20000400200 */
[----:B------:R-:W-:Y:S02]  /*3480*/  FSETP.GEU.AND P0, PT, |R0|, 1.175494350822287508e-38, PT ;  /* 0x008000000000780b */ /* 0x000fe40003f0e200 */
[----:B------:R-:W-:Y:S02]  /*3490*/  MOV R33, 0x3a2c32e4 ;  /* 0x3a2c32e400217802 */ /* 0x000fe40000000f00 */
[----:B------:R-:W-:-:S04]  /*34a0*/  FSEL R3, R3, |R0|, !P0 ;  /* 0x4000000003037208 */ /* 0x000fc80004000000 */
[----:B------:R-:W-:-:S04]  /*34b0*/  IADD3 R2, PT, PT, R3, -0x3f3504f3, RZ ;  /* 0xc0cafb0d03027810 */ /* 0x000fc80007ffe0ff */
[----:B------:R-:W-:-:S04]  /*34c0*/  LOP3.LUT R8, R2, 0xff800000, RZ, 0xc0, !PT ;  /* 0xff80000002087812 */ /* 0x000fc800078ec0ff */
[-C--:B------:R-:W-:Y:S02]  /*34d0*/  IADD3 R3, PT, PT, R3, -R8.reuse, RZ ;  /* 0x8000000803037210 */ /* 0x080fe40007ffe0ff */
[----:B------:R-:W-:-:S03]  /*34e0*/  I2FP.F32.S32 R8, R8 ;  /* 0x0000000800087245 */ /* 0x000fc60000201400 */
[C---:B------:R-:W-:Y:S01]  /*34f0*/  FADD R2, R3.reuse, 1 ;  /* 0x3f80000003027421 */ /* 0x040fe20000000000 */
[----:B------:R-:W-:Y:S01]  /*3500*/  FADD R26, R3, -1 ;  /* 0xbf800000031a7421 */ /* 0x000fe20000000000 */
[----:B------:R-:W-:Y:S02]  /*3510*/  FSEL R3, RZ, -24, P0 ;  /* 0xc1c00000ff037808 */ /* 0x000fe40000000000 */
[----:B------:R-:W-:Y:S01]  /*3520*/  FSETP.NEU.AND P0, PT, |R0|, +INF , PT ;  /* 0x7f8000000000780b */ /* 0x000fe20003f0d200 */
[----:B------:R-:W-:Y:S01]  /*3530*/  FADD R7, R26, R26 ;  /* 0x0000001a1a077221 */ /* 0x000fe20000000000 */
[----:B------:R-:W0:Y:S01]  /*3540*/  MUFU.RCP R2, R2 ;  /* 0x0000000200027308 */ /* 0x000e220000001000 */
[----:B------:R-:W-:Y:S01]  /*3550*/  FFMA R24, R8, 1.1920928955078125e-07, R3 ;  /* 0x3400000008187823 */ /* 0x000fe20000000003 */
[----:B------:R-:W-:-:S13]  /*3560*/  FSETP.NEU.AND P0, PT, R0, RZ, P0 ;  /* 0x000000ff0000720b */ /* 0x000fda000070d000 */
[----:B------:R-:W-:Y:S01]  /*3570*/  @!P0 FADD R0, R0, R0 ;  /* 0x0000000000008221 */ /* 0x000fe20000000000 */
[----:B0-----:R-:W-:-:S04]  /*3580*/  FMUL R7, R2, R7 ;  /* 0x0000000702077220 */ /* 0x001fc80000400000 */
[----:B------:R-:W-:Y:S01]  /*3590*/  FADD R9, R26, -R7 ;  /* 0x800000071a097221 */ /* 0x000fe20000000000 */
[C---:B------:R-:W-:Y:S01]  /*35a0*/  FMUL R8, R7.reuse, R7 ;  /* 0x0000000707087220 */ /* 0x040fe20000400000 */
[----:B------:R-:W-:Y:S02]  /*35b0*/  FFMA R3, R7, 1.4426950216293334961, R24 ;  /* 0x3fb8aa3b07037823 */ /* 0x000fe40000000018 */
[----:B------:R-:W-:Y:S01]  /*35c0*/  FADD R9, R9, R9 ;  /* 0x0000000909097221 */ /* 0x000fe20000000000 */
[----:B------:R-:W-:Y:S01]  /*35d0*/  FFMA R33, R8, R33, 0.0032181653659790754318 ;  /* 0x3b52e7db08217423 */ /* 0x000fe20000000021 */
[----:B------:R-:W-:Y:S02]  /*35e0*/  FADD R24, R24, -R3 ;  /* 0x8000000318187221 */ /* 0x000fe40000000000 */
[----:B------:R-:W-:Y:S01]  /*35f0*/  FFMA R9, R26, -R7, R9 ;  /* 0x800000071a097223 */ /* 0x000fe20000000009 */
[----:B------:R-:W-:Y:S01]  /*3600*/  FFMA R33, R8, R33, 0.018033718690276145935 ;  /* 0x3c93bb7308217423 */ /* 0x000fe20000000021 */
[----:B------:R-:W-:-:S02]  /*3610*/  FFMA R24, R7, 1.4426950216293334961, R24 ;  /* 0x3fb8aa3b07187823 */ /* 0x000fc40000000018 */
[----:B------:R-:W-:Y:S01]  /*3620*/  FMUL R9, R2, R9 ;  /* 0x0000000902097220 */ /* 0x000fe20000400000 */
[----:B------:R-:W-:-:S03]  /*3630*/  FFMA R33, R8, R33, 0.12022458761930465698 ;  /* 0x3df6384f08217423 */ /* 0x000fc60000000021 */
[----:B------:R-:W-:Y:S01]  /*3640*/  FFMA R24, R9, 1.4426950216293334961, R24 ;  /* 0x3fb8aa3b09187823 */ /* 0x000fe20000000018 */
[----:B------:R-:W-:-:S03]  /*3650*/  FMUL R8, R8, R33 ;  /* 0x0000002108087220 */ /* 0x000fc60000400000 */
[----:B------:R-:W-:Y:S01]  /*3660*/  FFMA R24, R7, 1.9251366722983220825e-08, R24 ;  /* 0x32a55e3407187823 */ /* 0x000fe20000000018 */
[----:B------:R-:W-:-:S04]  /*3670*/  FMUL R2, R8, 3 ;  /* 0x4040000008027820 */ /* 0x000fc80000400000 */
[----:B------:R-:W-:Y:S01]  /*3680*/  FFMA R9, R9, R2, R24 ;  /* 0x0000000209097223 */ /* 0x000fe20000000018 */
[----:B------:R-:W-:-:S03]  /*3690*/  HFMA2 R24, -RZ, RZ, 0.64013671875, -15.109375 ;  /* 0x391fcb8eff187431 */ /* 0x000fc600000001ff */
[----:B------:R-:W-:-:S04]  /*36a0*/  FFMA R8, R7, R8, R9 ;  /* 0x0000000807087223 */ /* 0x000fc80000000009 */
[----:B------:R-:W-:-:S04]  /*36b0*/  FADD R9, R3, R8 ;  /* 0x0000000803097221 */ /* 0x000fc80000000000 */
[----:B------:R-:W-:Y:S01]  /*36c0*/  FMUL R2, R9, 32 ;  /* 0x4200000009027820 */ /* 0x000fe20000400000 */
[----:B------:R-:W-:-:S03]  /*36d0*/  FADD R3, -R3, R9 ;  /* 0x0000000903037221 */ /* 0x000fc60000000100 */
[----:B------:R-:W0:Y:S01]  /*36e0*/  FRND R7, R2 ;  /* 0x0000000200077307 */ /* 0x000e220000201000 */
[----:B------:R-:W-:Y:S01]  /*36f0*/  FADD R8, R8, -R3 ;  /* 0x8000000308087221 */ /* 0x000fe20000000000 */
[----:B------:R-:W-:Y:S01]  /*3700*/  FFMA R9, R9, 32, -R2 ;  /* 0x4200000009097823 */ /* 0x000fe20000000802 */
[----:B------:R-:W-:-:S03]  /*3710*/  FSETP.GT.AND P2, PT, |R2|, 152, PT ;  /* 0x431800000200780b */ /* 0x000fc60003f44200 */
[----:B------:R-:W-:Y:S01]  /*3720*/  FFMA R8, R8, 32, R9 ;  /* 0x4200000008087823 */ /* 0x000fe20000000009 */
[----:B0-----:R-:W-:Y:S01]  /*3730*/  FADD R3, R2, -R7 ;  /* 0x8000000702037221 */ /* 0x001fe20000000000 */
[----:B------:R-:W-:-:S03]  /*3740*/  FSETP.GT.AND P1, PT, R7, RZ, PT ;  /* 0x000000ff0700720b */ /* 0x000fc60003f24000 */
[----:B------:R-:W-:Y:S01]  /*3750*/  FADD R3, R3, R8 ;  /* 0x0000000803037221 */ /* 0x000fe20000000000 */
[----:B------:R-:W-:Y:S02]  /*3760*/  SEL R7, RZ, 0x83000000, P1 ;  /* 0x83000000ff077807 */ /* 0x000fe40000800000 */
[----:B------:R-:W-:Y:S01]  /*3770*/  FSETP.GEU.AND P1, PT, R2, RZ, PT ;  /* 0x000000ff0200720b */ /* 0x000fe20003f2e000 */
[----:B------:R-:W-:Y:S01]  /*3780*/  FFMA R8, R3, R24, 0.0013391353422775864601 ;  /* 0x3aaf85ed03087423 */ /* 0x000fe20000000018 */
[----:B------:R-:W-:Y:S02]  /*3790*/  IADD3 R9, PT, PT, R7, 0x7f000000, RZ ;  /* 0x7f00000007097810 */ /* 0x000fe40007ffe0ff */
[----:B------:R-:W-:Y:S01]  /*37a0*/  FSEL R28, RZ, +INF , !P1 ;  /* 0x7f800000ff1c7808 */ /* 0x000fe20004800000 */
[C---:B------:R-:W-:Y:S02]  /*37b0*/  FFMA R24, R3.reuse, R8, 0.0096188392490148544312 ;  /* 0x3c1d985603187423 */ /* 0x040fe40000000008 */
[----:B------:R-:W0:Y:S02]  /*37c0*/  F2I.NTZ R8, R2 ;  /* 0x0000000200087305 */ /* 0x000e240000203100 */
[----:B------:R-:W-:-:S04]  /*37d0*/  FFMA R24, R3, R24, 0.055503588169813156128 ;  /* 0x3d6357bb03187423 */ /* 0x000fc80000000018 */
[----:B------:R-:W-:-:S04]  /*37e0*/  FFMA R24, R3, R24, 0.24022644758224487305 ;  /* 0x3e75fdec03187423 */ /* 0x000fc80000000018 */
[----:B------:R-:W-:-:S04]  /*37f0*/  FFMA R24, R3, R24, 0.69314718246459960938 ;  /* 0x3f31721803187423 */ /* 0x000fc80000000018 */
[----:B------:R-:W-:Y:S01]  /*3800*/  FFMA R24, R3, R24, 1 ;  /* 0x3f80000003187423 */ /* 0x000fe20000000018 */
[----:B0-----:R-:W-:-:S03]  /*3810*/  LEA R8, R8, -R7, 0x17 ;  /* 0x8000000708087211 */ /* 0x001fc600078eb8ff */
[----:B------:R-:W-:-:S04]  /*3820*/  FMUL R9, R9, R24 ;  /* 0x0000001809097220 */ /* 0x000fc80000400000 */
[----:B------:R-:W-:Y:S01]  /*3830*/  @!P2 FMUL R28, R8, R9 ;  /* 0x00000009081ca220 */ /* 0x000fe20000400000 */
[----:B------:R-:W-:-:S07]  /*3840*/  @!P0 LOP3.LUT R28, R0, 0x7fffffff, RZ, 0xc0, !PT ;  /* 0x7fffffff001c8812 */ /* 0x000fce00078ec0ff */
.L_x_107:
[----:B------:R-:W-:Y:S05]  /*3850*/  BSYNC.RECONVERGENT B0 ;  /* 0x0000000000007941 */ /* 0x000fea0003800200 */
.L_x_106:
[----:B------:R-:W-:Y:S01]  /*3860*/  IADD3 R11, PT, PT, R11, 0x1, RZ ;  /* 0x000000010b0b7810 */ /* 0x000fe20007ffe0ff */
[-C--:B------:R-:W-:Y:S01]  /*3870*/  FFMA R30, R10, R28.reuse, R29 ;  /* 0x0000001c0a1e7223 */ /* 0x080fe2000000001d */
[----:B------:R-:W-:Y:S01]  /*3880*/  IADD3 R18, P1, PT, R18, 0x1c, RZ ;  /* 0x0000001c12127810 */ /* 0x000fe20007f3e0ff */
[CC--:B------:R-:W-:Y:S01]  /*3890*/  FFMA R27, R10.reuse, R28.reuse, R27 ;  /* 0x0000001c0a1b7223 */ /* 0x0c0fe2000000001b */
[----:B------:R-:W-:Y:S01]  /*38a0*/  ISETP.NE.AND P0, PT, R11, RZ, PT ;  /* 0x000000ff0b00720c */ /* 0x000fe20003f05270 */
[----:B------:R-:W-:Y:S01]  /*38b0*/  FFMA R28, R10, R28, R31 ;  /* 0x0000001c0a1c7223 */ /* 0x000fe2000000001f */
[----:B------:R-:W-:-:S11]  /*38c0*/  IADD3.X R19, PT, PT, RZ, R19, RZ, P1, !PT ;  /* 0x00000013ff137210 */ /* 0x000fd60000ffe4ff */
[----:B------:R-:W-:Y:S05]  /*38d0*/  @P0 BRA `(.L_x_108) ;  /* 0xfffffff0004c0947 */ /* 0x000fea000383ffff */
.L_x_83:
[----:B-----5:R-:W-:Y:S01]  /*38e0*/  FMUL R7, R15, R30 ;  /* 0x0000001e0f077220 */ /* 0x020fe20000400000 */
[----:B------:R-:W-:Y:S01]  /*38f0*/  FMUL R16, R16, R27 ;  /* 0x0000001b10107220 */ /* 0x000fe20000400000 */
[----:B------:R-:W-:Y:S01]  /*3900*/  FMUL R17, R17, R28 ;  /* 0x0000001c11117220 */ /* 0x000fe20000400000 */
[----:B------:R-:W-:Y:S06]  /*3910*/  BRA `(.L_x_109) ;  /* 0x0000000000187947 */ /* 0x000fec0003800000 */
.L_x_71:
[----:B------:R-:W-:-:S04]  /*3920*/  FADD R6, R6, 1 ;  /* 0x3f80000006067421 */ /* 0x000fc80000000000 */
[----:B------:R-:W-:-:S04]  /*3930*/  FMUL R6, R6, 0.5 ;  /* 0x3f00000006067820 */ /* 0x000fc80000400000 */
[----:B-----5:R-:W-:-:S04]  /*3940*/  FADD R17, -R6, 1 ;  /* 0x3f80000006117421 */ /* 0x020fc80000000100 */
[C-C-:B------:R-:W-:Y:S01]  /*3950*/  FFMA R7, R6.reuse, 0.5, R17.reuse ;  /* 0x3f00000006077823 */ /* 0x140fe20000000011 */
[C-C-:B------:R-:W-:Y:S01]  /*3960*/  FFMA R16, R6.reuse, 0.69999998807907104492, R17.reuse ;  /* 0x3f33333306107823 */ /* 0x140fe20000000011 */
[----:B------:R-:W-:-:S07]  /*3970*/  FADD R17, R6, R17 ;  /* 0x0000001106117221 */ /* 0x000fce0000000000 */
.L_x_109:
[----:B------:R-:W-:Y:S05]  /*3980*/  BSYNC.RECONVERGENT B2 ;  /* 0x0000000000027941 */ /* 0x000fea0003800200 */
.L_x_70:
[----:B------:R-:W-:Y:S01]  /*3990*/  IADD3 R0, PT, PT, R7, -0xd000000, RZ ;  /* 0xf300000007007810 */ /* 0x000fe20007ffe0ff */
[----:B------:R1:W2:Y:S01]  /*39a0*/  MUFU.RSQ R2, R7 ;  /* 0x0000000700027308 */ /* 0x0002a20000001400 */
[----:B------:R-:W-:Y:S02]  /*39b0*/  BSSY.RECONVERGENT B0, `(.L_x_110) ;  /* 0x000000b000007945 */ /* 0x000fe40003800200 */
[----:B------:R-:W-:-:S13]  /*39c0*/  ISETP.GT.U32.AND P0, PT, R0, 0x727fffff, PT ;  /* 0x727fffff0000780c */ /* 0x000fda0003f04070 */
[----:B-1----:R-:W-:Y:S05]  /*39d0*/  @!P0 BRA `(.L_x_111) ;  /* 0x0000000000108947 */ /* 0x002fea0003800000 */
[----:B------:R-:W-:-:S07]  /*39e0*/  MOV R8, 0x3a00 ;  /* 0x00003a0000087802 */ /* 0x000fce0000000f00 */
[----:B0-2---:R-:W-:Y:S05]  /*39f0*/  CALL.REL.NOINC `($__internal_0_$__cuda_sm20_sqrt_rn_f32_slowpath) ;  /* 0x0000000000b07944 */ /* 0x005fea0003c00000 */
[----:B------:R-:W-:Y:S01]  /*3a00*/  MOV R5, R24 ;  /* 0x0000001800057202 */ /* 0x000fe20000000f00 */
[----:B------:R-:W-:Y:S06]  /*3a10*/  BRA `(.L_x_112) ;  /* 0x0000000000107947 */ /* 0x000fec0003800000 */
.L_x_111:
[C---:B--2---:R-:W-:Y:S01]  /*3a20*/  FMUL.FTZ R0, R2.reuse, R7 ;  /* 0x0000000702007220 */ /* 0x044fe20000410000 */
[----:B------:R-:W-:-:S03]  /*3a30*/  FMUL.FTZ R2, R2, 0.5 ;  /* 0x3f00000002027820 */ /* 0x000fc60000410000 */
[----:B------:R-:W-:-:S04]  /*3a40*/  FFMA R5, -R0, R0, R7 ;  /* 0x0000000000057223 */ /* 0x000fc80000000107 */
[----:B------:R-:W-:-:S07]  /*3a50*/  FFMA R5, R5, R2, R0 ;  /* 0x0000000205057223 */ /* 0x000fce0000000000 */
.L_x_112:
[----:B------:R-:W-:Y:S05]  /*3a60*/  BSYNC.RECONVERGENT B0 ;  /* 0x0000000000007941 */ /* 0x000fea0003800200 */
.L_x_110:
[----:B------:R-:W-:Y:S01]  /*3a70*/  IADD3 R0, PT, PT, R16, -0xd000000, RZ ;  /* 0xf300000010007810 */ /* 0x000fe20007ffe0ff */
[----:B------:R1:W2:Y:S01]  /*3a80*/  MUFU.RSQ R3, R16 ;  /* 0x0000001000037308 */ /* 0x0002a20000001400 */
[----:B------:R-:W-:Y:S02]  /*3a90*/  BSSY.RECONVERGENT B0, `(.L_x_113) ;  /* 0x000000c000007945 */ /* 0x000fe40003800200 */
[----:B------:R-:W-:-:S13]  /*3aa0*/  ISETP.GT.U32.AND P0, PT, R0, 0x727fffff, PT ;  /* 0x727fffff0000780c */ /* 0x000fda0003f04070 */
[----:B-1----:R-:W-:Y:S05]  /*3ab0*/  @!P0 BRA `(.L_x_114) ;  /* 0x0000000000148947 */ /* 0x002fea0003800000 */
[----:B------:R-:W-:Y:S02]  /*3ac0*/  MOV R7, R16 ;  /* 0x0000001000077202 */ /* 0x000fe40000000f00 */
[----:B------:R-:W-:-:S07]  /*3ad0*/  MOV R8, 0x3af0 ;  /* 0x00003af000087802 */ /* 0x000fce0000000f00 */
[----:B0-2---:R-:W-:Y:S05]  /*3ae0*/  CALL.REL.NOINC `($__internal_0_$__cuda_sm20_sqrt_rn_f32_slowpath) ;  /* 0x0000000000747944 */ /* 0x005fea0003c00000 */
[----:B------:R-:W-:Y:S01]  /*3af0*/  MOV R11, R24 ;  /* 0x00000018000b7202 */ /* 0x000fe20000000f00 */
[----:B------:R-:W-:Y:S06]  /*3b00*/  BRA `(.L_x_115) ;  /* 0x0000000000107947 */ /* 0x000fec0003800000 */
.L_x_114:
[C---:B--2---:R-:W-:Y:S01]  /*3b10*/  FMUL.FTZ R11, R3.reuse, R16 ;  /* 0x00000010030b7220 */ /* 0x044fe20000410000 */
[----:B------:R-:W-:-:S03]  /*3b20*/  FMUL.FTZ R0, R3, 0.5 ;  /* 0x3f00000003007820 */ /* 0x000fc60000410000 */
[----:B------:R-:W-:-:S04]  /*3b30*/  FFMA R16, -R11, R11, R16 ;  /* 0x0000000b0b107223 */ /* 0x000fc80000000110 */
[----:B------:R-:W-:-:S07]  /*3b40*/  FFMA R11, R16, R0, R11 ;  /* 0x00000000100b7223 */ /* 0x000fce000000000b */
.L_x_115:
[----:B------:R-:W-:Y:S05]  /*3b50*/  BSYNC.RECONVERGENT B0 ;  /* 0x0000000000007941 */ /* 0x000fea0003800200 */
.L_x_113:
        /* <DEDUP_REMOVED lines=8> */
[----:B------:R-:W-:Y:S05]  /*3be0*/  BRA `(.L_x_118) ;  /* 0x0000000000107947 */ /* 0x000fea0003800000 */
.L_x_117:
[C---:B--2---:R-:W-:Y:S01]  /*3bf0*/  FMUL.FTZ R24, R0.reuse, R17 ;  /* 0x0000001100187220 */ /* 0x044fe20000410000 */
[----:B------:R-:W-:-:S03]  /*3c00*/  FMUL.FTZ R0, R0, 0.5 ;  /* 0x3f00000000007820 */ /* 0x000fc60000410000 */
[----:B------:R-:W-:-:S04]  /*3c10*/  FFMA R17, -R24, R24, R17 ;  /* 0x0000001818117223 */ /* 0x000fc80000000111 */
[----:B------:R-:W-:-:S07]  /*3c20*/  FFMA R24, R17, R0, R24 ;  /* 0x0000000011187223 */ /* 0x000fce0000000018 */
.L_x_118:
[----:B------:R-:W-:Y:S05]  /*3c30*/  BSYNC.RECONVERGENT B0 ;  /* 0x0000000000007941 */ /* 0x000fea0003800200 */
.L_x_116:
[----:B------:R-:W1:Y:S01]  /*3c40*/  LDC.64 R2, c[0x0][0x380] ;  /* 0x0000e000ff027b82 */ /* 0x000e620000000a00 */
[----:B------:R-:W2:Y:S02]  /*3c50*/  LDCU UR4, c[0x0][0x388] ;  /* 0x00007100ff0477ac */ /* 0x000ea40008000800 */
[----:B--2---:R-:W-:-:S04]  /*3c60*/  IMAD R25, R25, UR4, R22 ;  /* 0x0000000419197c24 */ /* 0x004fc8000f8e0216 */
[----:B-1----:R-:W-:-:S05]  /*3c70*/  IMAD.WIDE R2, R25, 0xc, R2 ;  /* 0x0000000c19027825 */ /* 0x002fca00078e0202 */
[----:B------:R-:W-:Y:S04]  /*3c80*/  STG.E desc[UR10][R2.64], R5 ;  /* 0x0000000502007986 */ /* 0x000fe8000c10190a */
[----:B------:R-:W-:Y:S04]  /*3c90*/  STG.E desc[UR10][R2.64+0x4], R11 ;  /* 0x0000040b02007986 */ /* 0x000fe8000c10190a */
[----:B------:R-:W-:Y:S01]  /*3ca0*/  STG.E desc[UR10][R2.64+0x8], R24 ;  /* 0x0000081802007986 */ /* 0x000fe2000c10190a */
[----:B------:R-:W-:Y:S05]  /*3cb0*/  EXIT ;  /* 0x000000000000794d */ /* 0x000fea0003800000 */
        .weak           $__internal_0_$__cuda_sm20_sqrt_rn_f32_slowpath
        .type           $__internal_0_$__cuda_sm20_sqrt_rn_f32_slowpath,@function
        .size           $__internal_0_$__cuda_sm20_sqrt_rn_f32_slowpath,($__internal_1_$__cuda_sm3x_div_rn_noftz_f32_slowpath - $__internal_0_$__cuda_sm20_sqrt_rn_f32_slowpath)
$__internal_0_$__cuda_sm20_sqrt_rn_f32_slowpath:
[----:B------:R-:W-:-:S13]  /*3cc0*/  LOP3.LUT P0, RZ, R7, 0x7fffffff, RZ, 0xc0, !PT ;  /* 0x7fffffff07ff7812 */ /* 0x000fda000780c0ff */
[----:B------:R-:W-:Y:S01]  /*3cd0*/  @!P0 MOV R24, R7 ;  /* 0x0000000700188202 */ /* 0x000fe20000000f00 */
[----:B------:R-:W-:Y:S06]  /*3ce0*/  @!P0 BRA `(.L_x_119) ;  /* 0x0000000000408947 */ /* 0x000fec0003800000 */
[----:B------:R-:W-:-:S13]  /*3cf0*/  FSETP.GEU.FTZ.AND P0, PT, R7, RZ, PT ;  /* 0x000000ff0700720b */ /* 0x000fda0003f1e000 */
[----:B------:R-:W-:Y:S01]  /*3d00*/  @!P0 MOV R24, 0x7fffffff ;  /* 0x7fffffff00188802 */ /* 0x000fe20000000f00 */
[----:B------:R-:W-:Y:S06]  /*3d10*/  @!P0 BRA `(.L_x_119) ;  /* 0x0000000000348947 */ /* 0x000fec0003800000 */
[----:B------:R-:W-:-:S13]  /*3d20*/  FSETP.GTU.FTZ.AND P0, PT, |R7|, +INF , PT ;  /* 0x7f8000000700780b */ /* 0x000fda0003f1c200 */
[----:B------:R-:W-:Y:S01]  /*3d30*/  @P0 FADD.FTZ R24, R7, 1 ;  /* 0x3f80000007180421 */ /* 0x000fe20000010000 */
[----:B------:R-:W-:Y:S06]  /*3d40*/  @P0 BRA `(.L_x_119) ;  /* 0x0000000000280947 */ /* 0x000fec0003800000 */
[----:B------:R-:W-:-:S13]  /*3d50*/  FSETP.NEU.FTZ.AND P0, PT, |R7|, +INF , PT ;  /* 0x7f8000000700780b */ /* 0x000fda0003f1d200 */
[----:B------:R-:W-:-:S04]  /*3d60*/  @P0 FFMA R33, R7, 1.84467440737095516160e+19, RZ ;  /* 0x5f80000007210823 */ /* 0x000fc800000000ff */
[----:B------:R-:W0:Y:S02]  /*3d70*/  @P0 MUFU.RSQ R32, R33 ;  /* 0x0000002100200308 */ /* 0x000e240000001400 */
[----:B0-----:R-:W-:Y:S01]  /*3d80*/  @P0 FMUL.FTZ R26, R33, R32 ;  /* 0x00000020211a0220 */ /* 0x001fe20000410000 */
[----:B------:R-:W-:-:S03]  /*3d90*/  @P0 FMUL.FTZ R9, R32, 0.5 ;  /* 0x3f00000020090820 */ /* 0x000fc60000410000 */
[----:B------:R-:W-:-:S04]  /*3da0*/  @P0 FADD.FTZ R24, -R26, -RZ ;  /* 0x800000ff1a180221 */ /* 0x000fc80000010100 */
[----:B------:R-:W-:Y:S01]  /*3db0*/  @P0 FFMA R35, R26, R24, R33 ;  /* 0x000000181a230223 */ /* 0x000fe20000000021 */
[----:B------:R-:W-:-:S03]  /*3dc0*/  @!P0 MOV R24, R7 ;  /* 0x0000000700188202 */ /* 0x000fc60000000f00 */
[----:B------:R-:W-:-:S04]  /*3dd0*/  @P0 FFMA R9, R35, R9, R26 ;  /* 0x0000000923090223 */ /* 0x000fc8000000001a */
[----:B------:R-:W-:-:S07]  /*3de0*/  @P0 FMUL.FTZ R24, R9, 2.3283064365386962891e-10 ;  /* 0x2f80000009180820 */ /* 0x000fce0000410000 */
.L_x_119:
[----:B------:R-:W-:-:S04]  /*3df0*/  HFMA2 R9, -RZ, RZ, 0, 0 ;  /* 0x00000000ff097431 */ /* 0x000fc800000001ff */
[----:B------:R-:W-:Y:S05]  /*3e00*/  RET.REL.NODEC R8 `(_Z13render_kernelP4Vec3iiPK6SphereiPK5LightiS_) ;  /* 0xffffffc0087c7950 */ /* 0x000fea0003c3ffff */
        .weak           $__internal_1_$__cuda_sm3x_div_rn_noftz_f32_slowpath
        .type           $__internal_1_$__cuda_sm3x_div_rn_noftz_f32_slowpath,@function
        .size           $__internal_1_$__cuda_sm3x_div_rn_noftz_f32_slowpath,(.L_x_133 - $__internal_1_$__cuda_sm3x_div_rn_noftz_f32_slowpath)
$__internal_1_$__cuda_sm3x_div_rn_noftz_f32_slowpath:
[----:B------:R-:W-:Y:S01]  /*3e10*/  SHF.R.U32.HI R9, RZ, 0x17, R7 ;  /* 0x00000017ff097819 */ /* 0x000fe20000011607 */
[----:B------:R-:W-:Y:S01]  /*3e20*/  BSSY.RECONVERGENT B0, `(.L_x_120) ;  /* 0x0000062000007945 */ /* 0x000fe20003800200 */
[----:B------:R-:W-:Y:S02]  /*3e30*/  SHF.R.U32.HI R32, RZ, 0x17, R8 ;  /* 0x00000017ff207819 */ /* 0x000fe40000011608 */
[----:B------:R-:W-:Y:S02]  /*3e40*/  LOP3.LUT R9, R9, 0xff, RZ, 0xc0, !PT ;  /* 0x000000ff09097812 */ /* 0x000fe400078ec0ff */
[----:B------:R-:W-:Y:S02]  /*3e50*/  LOP3.LUT R32, R32, 0xff, RZ, 0xc0, !PT ;  /* 0x000000ff20207812 */ /* 0x000fe400078ec0ff */
[----:B------:R-:W-:Y:S02]  /*3e60*/  IADD3 R33, PT, PT, R9, -0x1, RZ ;  /* 0xffffffff09217810 */ /* 0x000fe40007ffe0ff */
[----:B------:R-:W-:-:S02]  /*3e70*/  IADD3 R34, PT, PT, R32, -0x1, RZ ;  /* 0xffffffff20227810 */ /* 0x000fc40007ffe0ff */
[----:B------:R-:W-:-:S04]  /*3e80*/  ISETP.GT.U32.AND P0, PT, R33, 0xfd, PT ;  /* 0x000000fd2100780c */ /* 0x000fc80003f04070 */
[----:B------:R-:W-:-:S13]  /*3e90*/  ISETP.GT.U32.OR P0, PT, R34, 0xfd, P0 ;  /* 0x000000fd2200780c */ /* 0x000fda0000704470 */
[----:B------:R-:W-:Y:S01]  /*3ea0*/  @!P0 MOV R26, RZ ;  /* 0x000000ff001a8202 */ /* 0x000fe20000000f00 */
[----:B------:R-:W-:Y:S06]  /*3eb0*/  @!P0 BRA `(.L_x_121) ;  /* 0x00000000005c8947 */ /* 0x000fec0003800000 */
[----:B------:R-:W-:Y:S02]  /*3ec0*/  FSETP.GTU.FTZ.AND P0, PT, |R8|, +INF , PT ;  /* 0x7f8000000800780b */ /* 0x000fe40003f1c200 */
[----:B------:R-:W-:-:S04]  /*3ed0*/  FSETP.GTU.FTZ.AND P1, PT, |R7|, +INF , PT ;  /* 0x7f8000000700780b */ /* 0x000fc80003f3c200 */
[----:B------:R-:W-:-:S13]  /*3ee0*/  PLOP3.LUT P0, PT, P0, P1, PT, 0xf8, 0x8f ;  /* 0x00000000008f781c */ /* 0x000fda0000703f70 */
[----:B------:R-:W-:Y:S05]  /*3ef0*/  @P0 BRA `(.L_x_122) ;  /* 0x00000004004c0947 */ /* 0x000fea0003800000 */
[----:B------:R-:W-:-:S13]  /*3f00*/  LOP3.LUT P0, RZ, R7, 0x7fffffff, R8, 0xc8, !PT ;  /* 0x7fffffff07ff7812 */ /* 0x000fda000780c808 */
[----:B------:R-:W-:Y:S05]  /*3f10*/  @!P0 BRA `(.L_x_123) ;  /* 0x00000004003c8947 */ /* 0x000fea0003800000 */
[C---:B------:R-:W-:Y:S02]  /*3f20*/  FSETP.NEU.FTZ.AND P2, PT, |R8|.reuse, +INF , PT ;  /* 0x7f8000000800780b */ /* 0x040fe40003f5d200 */
[----:B------:R-:W-:Y:S02]  /*3f30*/  FSETP.NEU.FTZ.AND P1, PT, |R7|, +INF , PT ;  /* 0x7f8000000700780b */ /* 0x000fe40003f3d200 */
[----:B------:R-:W-:-:S11]  /*3f40*/  FSETP.NEU.FTZ.AND P0, PT, |R8|, +INF , PT ;  /* 0x7f8000000800780b */ /* 0x000fd60003f1d200 */
[----:B------:R-:W-:Y:S05]  /*3f50*/  @!P1 BRA !P2, `(.L_x_123) ;  /* 0x00000004002c9947 */ /* 0x000fea0005000000 */
[----:B------:R-:W-:-:S04]  /*3f60*/  LOP3.LUT P2, RZ, R8, 0x7fffffff, RZ, 0xc0, !PT ;  /* 0x7fffffff08ff7812 */ /* 0x000fc8000784c0ff */
[----:B------:R-:W-:-:S13]  /*3f70*/  PLOP3.LUT P1, PT, P1, P2, PT, 0x2f, 0xf2 ;  /* 0x0000000000f2781c */ /* 0x000fda0000f24577 */
[----:B------:R-:W-:Y:S05]  /*3f80*/  @P1 BRA `(.L_x_124) ;  /* 0x0000000400181947 */ /* 0x000fea0003800000 */
[----:B------:R-:W-:-:S04]  /*3f90*/  LOP3.LUT P1, RZ, R7, 0x7fffffff, RZ, 0xc0, !PT ;  /* 0x7fffffff07ff7812 */ /* 0x000fc8000782c0ff */
[----:B------:R-:W-:-:S13]  /*3fa0*/  PLOP3.LUT P0, PT, P0, P1, PT, 0x2f, 0xf2 ;  /* 0x0000000000f2781c */ /* 0x000fda0000702577 */
[----:B------:R-:W-:Y:S05]  /*3fb0*/  @P0 BRA `(.L_x_125) ;  /* 0x0000000400000947 */ /* 0x000fea0003800000 */
[----:B------:R-:W-:Y:S02]  /*3fc0*/  ISETP.GE.AND P0, PT, R34, RZ, PT ;  /* 0x000000ff2200720c */ /* 0x000fe40003f06270 */
[----:B------:R-:W-:-:S11]  /*3fd0*/  ISETP.GE.AND P1, PT, R33, RZ, PT ;  /* 0x000000ff2100720c */ /* 0x000fd60003f26270 */
[----:B------:R-:W-:Y:S01]  /*3fe0*/  @P0 MOV R26, RZ ;  /* 0x000000ff001a0202 */ /* 0x000fe20000000f00 */
[----:B------:R-:W-:Y:S01]  /*3ff0*/  @!P0 FFMA R8, R8, 1.84467440737095516160e+19, RZ ;  /* 0x5f80000008088823 */ /* 0x000fe200000000ff */
[----:B------:R-:W-:Y:S01]  /*4000*/  @!P0 MOV R26, 0xffffffc0 ;  /* 0xffffffc0001a8802 */ /* 0x000fe20000000f00 */
[----:B------:R-:W-:-:S03]  /*4010*/  @!P1 FFMA R7, R7, 1.84467440737095516160e+19, RZ ;  /* 0x5f80000007079823 */ /* 0x000fc600000000ff */
[----:B------:R-:W-:-:S07]  /*4020*/  @!P1 IADD3 R26, PT, PT, R26, 0x40, RZ ;  /* 0x000000401a1a9810 */ /* 0x000fce0007ffe0ff */
.L_x_121:
[----:B------:R-:W-:Y:S01]  /*4030*/  LEA R34, R9, 0xc0800000, 0x17 ;  /* 0xc080000009227811 */ /* 0x000fe200078eb8ff */
[----:B------:R-:W-:Y:S03]  /*4040*/  BSSY.RECONVERGENT B1, `(.L_x_126) ;  /* 0x0000036000017945 */ /* 0x000fe60003800200 */
[----:B------:R-:W-:-:S04]  /*4050*/  IADD3 R33, PT, PT, -R34, R7, RZ ;  /* 0x0000000722217210 */ /* 0x000fc80007ffe1ff */
[----:B------:R0:W1:Y:S01]  /*4060*/  MUFU.RCP R7, R33 ;  /* 0x0000002100077308 */ /* 0x0000620000001000 */
[----:B------:R-:W-:Y:S01]  /*4070*/  FADD.FTZ R34, -R33, -RZ ;  /* 0x800000ff21227221 */ /* 0x000fe20000010100 */
[----:B0-----:R-:W-:-:S04]  /*4080*/  IADD3 R33, PT, PT, R32, -0x7f, RZ ;  /* 0xffffff8120217810 */ /* 0x001fc80007ffe0ff */
[----:B------:R-:W-:Y:S01]  /*4090*/  IADD3 R9, PT, PT, R33, 0x7f, -R9 ;  /* 0x0000007f21097810 */ /* 0x000fe20007ffe809 */
[----:B-1----:R-:W-:-:S03]  /*40a0*/  FFMA R32, R7, R34, 1 ;  /* 0x3f80000007207423 */ /* 0x002fc60000000022 */
[----:B------:R-:W-:Y:S01]  /*40b0*/  IADD3 R26, PT, PT, R9, R26, RZ ;  /* 0x0000001a091a7210 */ /* 0x000fe20007ffe0ff */
[----:B------:R-:W-:Y:S01]  /*40c0*/  FFMA R32, R7, R32, R7 ;  /* 0x0000002007207223 */ /* 0x000fe20000000007 */
[----:B------:R-:W-:-:S04]  /*40d0*/  IMAD R7, R33, -0x800000, R8 ;  /* 0xff80000021077824 */ /* 0x000fc800078e0208 */
[----:B------:R-:W-:-:S04]  /*40e0*/  FFMA R35, R7, R32, RZ ;  /* 0x0000002007237223 */ /* 0x000fc800000000ff */
[----:B------:R-:W-:-:S04]  /*40f0*/  FFMA R8, R34, R35, R7 ;  /* 0x0000002322087223 */ /* 0x000fc80000000007 */
[----:B------:R-:W-:-:S04]  /*4100*/  FFMA R35, R32, R8, R35 ;  /* 0x0000000820237223 */ /* 0x000fc80000000023 */
[----:B------:R-:W-:-:S04]  /*4110*/  FFMA R34, R34, R35, R7 ;  /* 0x0000002322227223 */ /* 0x000fc80000000007 */
[----:B------:R-:W-:-:S05]  /*4120*/  FFMA R7, R32, R34, R35 ;  /* 0x0000002220077223 */ /* 0x000fca0000000023 */
[----:B------:R-:W-:-:S04]  /*4130*/  SHF.R.U32.HI R8, RZ, 0x17, R7 ;  /* 0x00000017ff087819 */ /* 0x000fc80000011607 */
[----:B------:R-:W-:-:S04]  /*4140*/  LOP3.LUT R9, R8, 0xff, RZ, 0xc0, !PT ;  /* 0x000000ff08097812 */ /* 0x000fc800078ec0ff */
[----:B------:R-:W-:-:S04]  /*4150*/  IADD3 R8, PT, PT, R9, R26, RZ ;  /* 0x0000001a09087210 */ /* 0x000fc80007ffe0ff */
[----:B------:R-:W-:-:S04]  /*4160*/  IADD3 R9, PT, PT, R8, -0x1, RZ ;  /* 0xffffffff08097810 */ /* 0x000fc80007ffe0ff */
[----:B------:R-:W-:-:S13]  /*4170*/  ISETP.GE.U32.AND P0, PT, R9, 0xfe, PT ;  /* 0x000000fe0900780c */ /* 0x000fda0003f06070 */
[----:B------:R-:W-:Y:S05]  /*4180*/  @!P0 BRA `(.L_x_127) ;  /* 0x0000000000808947 */ /* 0x000fea0003800000 */
[----:B------:R-:W-:-:S13]  /*4190*/  ISETP.GT.AND P0, PT, R8, 0xfe, PT ;  /* 0x000000fe0800780c */ /* 0x000fda0003f04270 */
[----:B------:R-:W-:Y:S05]  /*41a0*/  @P0 BRA `(.L_x_128) ;  /* 0x00000000006c0947 */ /* 0x000fea0003800000 */
[----:B------:R-:W-:-:S13]  /*41b0*/  ISETP.GE.AND P0, PT, R8, 0x1, PT ;  /* 0x000000010800780c */ /* 0x000fda0003f06270 */
[----:B------:R-:W-:Y:S05]  /*41c0*/  @P0 BRA `(.L_x_129) ;  /* 0x0000000000740947 */ /* 0x000fea0003800000 */
[----:B------:R-:W-:Y:S02]  /*41d0*/  ISETP.GE.AND P0, PT, R8, -0x18, PT ;  /* 0xffffffe80800780c */ /* 0x000fe40003f06270 */
[----:B------:R-:W-:-:S11]  /*41e0*/  LOP3.LUT R7, R7, 0x80000000, RZ, 0xc0, !PT ;  /* 0x8000000007077812 */ /* 0x000fd600078ec0ff */
[----:B------:R-:W-:Y:S05]  /*41f0*/  @!P0 BRA `(.L_x_129) ;  /* 0x0000000000688947 */ /* 0x000fea0003800000 */
[CCC-:B------:R-:W-:Y:S01]  /*4200*/  FFMA.RZ R9, R32.reuse, R34.reuse, R35.reuse ;  /* 0x0000002220097223 */ /* 0x1c0fe2000000c023 */
[CCC-:B------:R-:W-:Y:S01]  /*4210*/  FFMA.RP R26, R32.reuse, R34.reuse, R35.reuse ;  /* 0x00000022201a7223 */ /* 0x1c0fe20000008023 */
[----:B------:R-:W-:Y:S01]  /*4220*/  FFMA.RM R35, R32, R34, R35 ;  /* 0x0000002220237223 */ /* 0x000fe20000004023 */
[C---:B------:R-:W-:Y:S02]  /*4230*/  IADD3 R32, PT, PT, R8.reuse, 0x20, RZ ;  /* 0x0000002008207810 */ /* 0x040fe40007ffe0ff */
[----:B------:R-:W-:Y:S02]  /*4240*/  LOP3.LUT R9, R9, 0x7fffff, RZ, 0xc0, !PT ;  /* 0x007fffff09097812 */ /* 0x000fe400078ec0ff */
[C---:B------:R-:W-:Y:S02]  /*4250*/  ISETP.NE.AND P2, PT, R8.reuse, RZ, PT ;  /* 0x000000ff0800720c */ /* 0x040fe40003f45270 */
[----:B------:R-:W-:Y:S02]  /*4260*/  LOP3.LUT R9, R9, 0x800000, RZ, 0xfc, !PT ;  /* 0x0080000009097812 */ /* 0x000fe400078efcff */
[----:B------:R-:W-:-:S02]  /*4270*/  ISETP.NE.AND P1, PT, R8, RZ, PT ;  /* 0x000000ff0800720c */ /* 0x000fc40003f25270 */
[----:B------:R-:W-:Y:S02]  /*4280*/  IADD3 R8, PT, PT, -R8, RZ, RZ ;  /* 0x000000ff08087210 */ /* 0x000fe40007ffe1ff */
[----:B------:R-:W-:Y:S02]  /*4290*/  SHF.L.U32 R32, R9, R32, RZ ;  /* 0x0000002009207219 */ /* 0x000fe400000006ff */
[----:B------:R-:W-:Y:S02]  /*42a0*/  FSETP.NEU.FTZ.AND P0, PT, R26, R35, PT ;  /* 0x000000231a00720b */ /* 0x000fe40003f1d000 */
[----:B------:R-:W-:Y:S02]  /*42b0*/  SEL R8, R8, RZ, P2 ;  /* 0x000000ff08087207 */ /* 0x000fe40001000000 */
[----:B------:R-:W-:Y:S02]  /*42c0*/  ISETP.NE.AND P1, PT, R32, RZ, P1 ;  /* 0x000000ff2000720c */ /* 0x000fe40000f25270 */
[----:B------:R-:W-:-:S02]  /*42d0*/  SHF.R.U32.HI R33, RZ, R8, R9 ;  /* 0x00000008ff217219 */ /* 0x000fc40000011609 */
[----:B------:R-:W-:Y:S02]  /*42e0*/  PLOP3.LUT P0, PT, P0, P1, PT, 0xf8, 0x8f ;  /* 0x00000000008f781c */ /* 0x000fe40000703f70 */
[----:B------:R-:W-:Y:S02]  /*42f0*/  SHF.R.U32.HI R9, RZ, 0x1, R33 ;  /* 0x00000001ff097819 */ /* 0x000fe40000011621 */
[----:B------:R-:W-:-:S04]  /*4300*/  SEL R8, RZ, 0x1, !P0 ;  /* 0x00000001ff087807 */ /* 0x000fc80004000000 */
[----:B------:R-:W-:-:S04]  /*4310*/  LOP3.LUT R8, R8, 0x1, R9, 0xf8, !PT ;  /* 0x0000000108087812 */ /* 0x000fc800078ef809 */
[----:B------:R-:W-:-:S04]  /*4320*/  LOP3.LUT R8, R8, R33, RZ, 0xc0, !PT ;  /* 0x0000002108087212 */ /* 0x000fc800078ec0ff */
[----:B------:R-:W-:-:S04]  /*4330*/  IADD3 R8, PT, PT, R9, R8, RZ ;  /* 0x0000000809087210 */ /* 0x000fc80007ffe0ff */
[----:B------:R-:W-:Y:S01]  /*4340*/  LOP3.LUT R7, R8, R7, RZ, 0xfc, !PT ;  /* 0x0000000708077212 */ /* 0x000fe200078efcff */
[----:B------:R-:W-:Y:S06]  /*4350*/  BRA `(.L_x_129) ;  /* 0x0000000000107947 */ /* 0x000fec0003800000 */
.L_x_128:
[----:B------:R-:W-:-:S04]  /*4360*/  LOP3.LUT R7, R7, 0x80000000, RZ, 0xc0, !PT ;  /* 0x8000000007077812 */ /* 0x000fc800078ec0ff */
[----:B------:R-:W-:Y:S01]  /*4370*/  LOP3.LUT R7, R7, 0x7f800000, RZ, 0xfc, !PT ;  /* 0x7f80000007077812 */ /* 0x000fe200078efcff */
[----:B------:R-:W-:Y:S06]  /*4380*/  BRA `(.L_x_129) ;  /* 0x0000000000047947 */ /* 0x000fec0003800000 */
.L_x_127:
[----:B------:R-:W-:-:S07]  /*4390*/  LEA R7, R26, R7, 0x17 ;  /* 0x000000071a077211 */ /* 0x000fce00078eb8ff */
.L_x_129:
[----:B------:R-:W-:Y:S05]  /*43a0*/  BSYNC.RECONVERGENT B1 ;  /* 0x0000000000017941 */ /* 0x000fea0003800200 */
.L_x_126:
[----:B------:R-:W-:Y:S05]  /*43b0*/  BRA `(.L_x_130) ;  /* 0x0000000000207947 */ /* 0x000fea0003800000 */
.L_x_125:
[----:B------:R-:W-:-:S04]  /*43c0*/  LOP3.LUT R7, R7, 0x80000000, R8, 0x48, !PT ;  /* 0x8000000007077812 */ /* 0x000fc800078e4808 */
[----:B------:R-:W-:Y:S01]  /*43d0*/  LOP3.LUT R7, R7, 0x7f800000, RZ, 0xfc, !PT ;  /* 0x7f80000007077812 */ /* 0x000fe200078efcff */
[----:B------:R-:W-:Y:S06]  /*43e0*/  BRA `(.L_x_130) ;  /* 0x0000000000147947 */ /* 0x000fec0003800000 */
.L_x_124:
[----:B------:R-:W-:Y:S01]  /*43f0*/  LOP3.LUT R7, R7, 0x80000000, R8, 0x48, !PT ;  /* 0x8000000007077812 */ /* 0x000fe200078e4808 */
[----:B------:R-:W-:Y:S06]  /*4400*/  BRA `(.L_x_130) ;  /* 0x00000000000c7947 */ /* 0x000fec0003800000 */
.L_x_123:
[----:B------:R-:W0:Y:S01]  /*4410*/  MUFU.RSQ R7, -QNAN ;  /* 0xffc0000000077908 */ /* 0x000e220000001400 */
[----:B------:R-:W-:Y:S05]  /*4420*/  BRA `(.L_x_130) ;  /* 0x0000000000047947 */ /* 0x000fea0003800000 */
.L_x_122:
[----:B------:R-:W-:-:S07]  /*4430*/  FADD.FTZ R7, R8, R7 ;  /* 0x0000000708077221 */ /* 0x000fce0000010000 */
.L_x_130:
[----:B------:R-:W-:Y:S05]  /*4440*/  BSYNC.RECONVERGENT B0 ;  /* 0x0000000000007941 */ /* 0x000fea0003800200 */
.L_x_120:
[----:B------:R-:W-:Y:S01]  /*4450*/  HFMA2 R9, -RZ, RZ, 0, 0 ;  /* 0x00000000ff097431 */ /* 0x000fe200000001ff */
[----:B------:R-:W-:-:S04]  /*4460*/  MOV R8, R24 ;  /* 0x0000001800087202 */ /* 0x000fc80000000f00 */
[----:B0-----:R-:W-:Y:S05]  /*4470*/  RET.REL.NODEC R8 `(_Z13render_kernelP4Vec3iiPK6SphereiPK5LightiS_) ;  /* 0xffffffb808e07950 */ /* 0x001fea0003c3ffff */
.L_x_131:
[----:B------:R-:W-:-:S00]  /*4480*/  BRA `(.L_x_131) ;  /* 0xfffffffc00fc7947 */ /* 0x000fc0000383ffff */
[----:B------:R-:W-:-:S00]  /*4490*/  NOP ;  /* 0x0000000000007918 */ /* 0x000fc00000000000 */
        /* <DEDUP_REMOVED lines=14> */
.L_x_133:


//--------------------- .nv.shared.reserved.0     --------------------------
	.section	.nv.shared.reserved.0,"aw",@nobits
	.weak		__nv_reservedSMEM_offset_0_alias
	.size		__nv_reservedSMEM_offset_0_alias, 0, 64
	.other		__nv_reservedSMEM_offset_0_alias,@"STO_CUDA_RESERVED_SHARED STV_DEFAULT"
__nv_reservedSMEM_offset_0_alias:
	.zero		0
	.zero		64


//--------------------- .nv.constant0._Z13render_kernelP4Vec3iiPK6SphereiPK5LightiS_ --------------------------
	.section	.nv.constant0._Z13render_kernelP4Vec3iiPK6SphereiPK5LightiS_,"a",@progbits
	.sectionflags	@""
	.align	4
.nv.constant0._Z13render_kernelP4Vec3iiPK6SphereiPK5LightiS_:
	.zero		952


//--------------------- SYMBOLS --------------------------

	.type		.nv.reservedSmem.offset0,@object
	.size		.nv.reservedSmem.offset0,0x4
